//
// Generated by NVIDIA NVVM Compiler
//
// Compiler Build ID: CL-36424714
// Cuda compilation tools, release 13.0, V13.0.88
// Based on NVVM 20.0.0
//

.version 9.0
.target sm_100
.address_size 64

	// .globl	_Z9char_freqPcPiiiii

.visible .entry _Z9char_freqPcPiiiii(
	.param .u64 .ptr .align 1 _Z9char_freqPcPiiiii_param_0,
	.param .u64 .ptr .align 1 _Z9char_freqPcPiiiii_param_1,
	.param .u32 _Z9char_freqPcPiiiii_param_2,
	.param .u32 _Z9char_freqPcPiiiii_param_3,
	.param .u32 _Z9char_freqPcPiiiii_param_4,
	.param .u32 _Z9char_freqPcPiiiii_param_5
)
{
	.local .align 16 .b8 	__local_depot0[512];
	.reg .b64 	%SP;
	.reg .b64 	%SPL;
	.reg .pred 	%p<7>;
	.reg .b32 	%r<305>;
	.reg .b64 	%rd<23>;

	mov.u64 	%SPL, __local_depot0;
	ld.param.u64 	%rd5, [_Z9char_freqPcPiiiii_param_0];
	ld.param.u32 	%r15, [_Z9char_freqPcPiiiii_param_2];
	ld.param.u32 	%r16, [_Z9char_freqPcPiiiii_param_3];
	ld.param.u32 	%r17, [_Z9char_freqPcPiiiii_param_4];
	ld.param.u32 	%r18, [_Z9char_freqPcPiiiii_param_5];
	cvta.to.global.u64 	%rd1, %rd5;
	add.u64 	%rd2, %SPL, 0;
	mov.u32 	%r19, %ctaid.x;
	mov.u32 	%r20, %ntid.x;
	mov.u32 	%r21, %tid.x;
	mad.lo.s32 	%r22, %r19, %r20, %r21;
	mul.lo.s32 	%r1, %r17, %r22;
	add.s32 	%r23, %r1, %r17;
	mad.lo.s32 	%r24, %r16, %r20, -1;
	setp.eq.s32 	%p1, %r22, %r24;
	selp.b32 	%r25, %r18, 0, %p1;
	add.s32 	%r26, %r23, %r25;
	min.s32 	%r2, %r26, %r15;
	setp.ge.s32 	%p2, %r1, %r2;
	@%p2 bra 	$L__BB0_7;
	sub.s32 	%r27, %r2, %r1;
	and.b32  	%r3, %r27, 3;
	setp.eq.s32 	%p3, %r3, 0;
	mov.u32 	%r302, %r1;
	@%p3 bra 	$L__BB0_4;
	neg.s32 	%r300, %r3;
	mov.u32 	%r302, %r1;
$L__BB0_3:
	.pragma "nounroll";
	cvt.s64.s32 	%rd7, %r302;
	add.s64 	%rd8, %rd1, %rd7;
	ld.global.s8 	%r28, [%rd8];
	mul.wide.s32 	%rd9, %r28, 4;
	add.s64 	%rd10, %rd2, %rd9;
	ld.local.u32 	%r29, [%rd10];
	add.s32 	%r30, %r29, 1;
	st.local.u32 	[%rd10], %r30;
	add.s32 	%r302, %r302, 1;
	add.s32 	%r300, %r300, 1;
	setp.ne.s32 	%p4, %r300, 0;
	@%p4 bra 	$L__BB0_3;
$L__BB0_4:
	sub.s32 	%r31, %r1, %r2;
	setp.gt.u32 	%p5, %r31, -4;
	@%p5 bra 	$L__BB0_7;
	sub.s32 	%r303, %r302, %r2;
	add.s64 	%rd3, %rd1, 1;
$L__BB0_6:
	cvt.s64.s32 	%rd11, %r302;
	add.s64 	%rd12, %rd3, %rd11;
	ld.global.s8 	%r32, [%rd12+-1];
	mul.wide.s32 	%rd13, %r32, 4;
	add.s64 	%rd14, %rd2, %rd13;
	ld.local.u32 	%r33, [%rd14];
	add.s32 	%r34, %r33, 1;
	st.local.u32 	[%rd14], %r34;
	ld.global.s8 	%r35, [%rd12];
	mul.wide.s32 	%rd15, %r35, 4;
	add.s64 	%rd16, %rd2, %rd15;
	ld.local.u32 	%r36, [%rd16];
	add.s32 	%r37, %r36, 1;
	st.local.u32 	[%rd16], %r37;
	ld.global.s8 	%r38, [%rd12+1];
	mul.wide.s32 	%rd17, %r38, 4;
	add.s64 	%rd18, %rd2, %rd17;
	ld.local.u32 	%r39, [%rd18];
	add.s32 	%r40, %r39, 1;
	st.local.u32 	[%rd18], %r40;
	ld.global.s8 	%r41, [%rd12+2];
	mul.wide.s32 	%rd19, %r41, 4;
	add.s64 	%rd20, %rd2, %rd19;
	ld.local.u32 	%r42, [%rd20];
	add.s32 	%r43, %r42, 1;
	st.local.u32 	[%rd20], %r43;
	add.s32 	%r302, %r302, 4;
	add.s32 	%r303, %r303, 4;
	setp.ne.s32 	%p6, %r303, 0;
	@%p6 bra 	$L__BB0_6;
$L__BB0_7:
	ld.param.u64 	%rd22, [_Z9char_freqPcPiiiii_param_1];
	cvta.to.global.u64 	%rd21, %rd22;
	ld.local.v4.u32 	{%r44, %r45, %r46, %r47}, [%rd2];
	atom.global.add.u32 	%r48, [%rd21], %r44;
	atom.global.add.u32 	%r49, [%rd21+4], %r45;
	atom.global.add.u32 	%r50, [%rd21+8], %r46;
	atom.global.add.u32 	%r51, [%rd21+12], %r47;
	ld.local.v4.u32 	{%r52, %r53, %r54, %r55}, [%rd2+16];
	atom.global.add.u32 	%r56, [%rd21+16], %r52;
	atom.global.add.u32 	%r57, [%rd21+20], %r53;
	atom.global.add.u32 	%r58, [%rd21+24], %r54;
	atom.global.add.u32 	%r59, [%rd21+28], %r55;
	ld.local.v4.u32 	{%r60, %r61, %r62, %r63}, [%rd2+32];
	atom.global.add.u32 	%r64, [%rd21+32], %r60;
	atom.global.add.u32 	%r65, [%rd21+36], %r61;
	atom.global.add.u32 	%r66, [%rd21+40], %r62;
	atom.global.add.u32 	%r67, [%rd21+44], %r63;
	ld.local.v4.u32 	{%r68, %r69, %r70, %r71}, [%rd2+48];
	atom.global.add.u32 	%r72, [%rd21+48], %r68;
	atom.global.add.u32 	%r73, [%rd21+52], %r69;
	atom.global.add.u32 	%r74, [%rd21+56], %r70;
	atom.global.add.u32 	%r75, [%rd21+60], %r71;
	ld.local.v4.u32 	{%r76, %r77, %r78, %r79}, [%rd2+64];
	atom.global.add.u32 	%r80, [%rd21+64], %r76;
	atom.global.add.u32 	%r81, [%rd21+68], %r77;
	atom.global.add.u32 	%r82, [%rd21+72], %r78;
	atom.global.add.u32 	%r83, [%rd21+76], %r79;
	ld.local.v4.u32 	{%r84, %r85, %r86, %r87}, [%rd2+80];
	atom.global.add.u32 	%r88, [%rd21+80], %r84;
	atom.global.add.u32 	%r89, [%rd21+84], %r85;
	atom.global.add.u32 	%r90, [%rd21+88], %r86;
	atom.global.add.u32 	%r91, [%rd21+92], %r87;
	ld.local.v4.u32 	{%r92, %r93, %r94, %r95}, [%rd2+96];
	atom.global.add.u32 	%r96, [%rd21+96], %r92;
	atom.global.add.u32 	%r97, [%rd21+100], %r93;
	atom.global.add.u32 	%r98, [%rd21+104], %r94;
	atom.global.add.u32 	%r99, [%rd21+108], %r95;
	ld.local.v4.u32 	{%r100, %r101, %r102, %r103}, [%rd2+112];
	atom.global.add.u32 	%r104, [%rd21+112], %r100;
	atom.global.add.u32 	%r105, [%rd21+116], %r101;
	atom.global.add.u32 	%r106, [%rd21+120], %r102;
	atom.global.add.u32 	%r107, [%rd21+124], %r103;
	ld.local.v4.u32 	{%r108, %r109, %r110, %r111}, [%rd2+128];
	atom.global.add.u32 	%r112, [%rd21+128], %r108;
	atom.global.add.u32 	%r113, [%rd21+132], %r109;
	atom.global.add.u32 	%r114, [%rd21+136], %r110;
	atom.global.add.u32 	%r115, [%rd21+140], %r111;
	ld.local.v4.u32 	{%r116, %r117, %r118, %r119}, [%rd2+144];
	atom.global.add.u32 	%r120, [%rd21+144], %r116;
	atom.global.add.u32 	%r121, [%rd21+148], %r117;
	atom.global.add.u32 	%r122, [%rd21+152], %r118;
	atom.global.add.u32 	%r123, [%rd21+156], %r119;
	ld.local.v4.u32 	{%r124, %r125, %r126, %r127}, [%rd2+160];
	atom.global.add.u32 	%r128, [%rd21+160], %r124;
	atom.global.add.u32 	%r129, [%rd21+164], %r125;
	atom.global.add.u32 	%r130, [%rd21+168], %r126;
	atom.global.add.u32 	%r131, [%rd21+172], %r127;
	ld.local.v4.u32 	{%r132, %r133, %r134, %r135}, [%rd2+176];
	atom.global.add.u32 	%r136, [%rd21+176], %r132;
	atom.global.add.u32 	%r137, [%rd21+180], %r133;
	atom.global.add.u32 	%r138, [%rd21+184], %r134;
	atom.global.add.u32 	%r139, [%rd21+188], %r135;
	ld.local.v4.u32 	{%r140, %r141, %r142, %r143}, [%rd2+192];
	atom.global.add.u32 	%r144, [%rd21+192], %r140;
	atom.global.add.u32 	%r145, [%rd21+196], %r141;
	atom.global.add.u32 	%r146, [%rd21+200], %r142;
	atom.global.add.u32 	%r147, [%rd21+204], %r143;
	ld.local.v4.u32 	{%r148, %r149, %r150, %r151}, [%rd2+208];
	atom.global.add.u32 	%r152, [%rd21+208], %r148;
	atom.global.add.u32 	%r153, [%rd21+212], %r149;
	atom.global.add.u32 	%r154, [%rd21+216], %r150;
	atom.global.add.u32 	%r155, [%rd21+220], %r151;
	ld.local.v4.u32 	{%r156, %r157, %r158, %r159}, [%rd2+224];
	atom.global.add.u32 	%r160, [%rd21+224], %r156;
	atom.global.add.u32 	%r161, [%rd21+228], %r157;
	atom.global.add.u32 	%r162, [%rd21+232], %r158;
	atom.global.add.u32 	%r163, [%rd21+236], %r159;
	ld.local.v4.u32 	{%r164, %r165, %r166, %r167}, [%rd2+240];
	atom.global.add.u32 	%r168, [%rd21+240], %r164;
	atom.global.add.u32 	%r169, [%rd21+244], %r165;
	atom.global.add.u32 	%r170, [%rd21+248], %r166;
	atom.global.add.u32 	%r171, [%rd21+252], %r167;
	ld.local.v4.u32 	{%r172, %r173, %r174, %r175}, [%rd2+256];
	atom.global.add.u32 	%r176, [%rd21+256], %r172;
	atom.global.add.u32 	%r177, [%rd21+260], %r173;
	atom.global.add.u32 	%r178, [%rd21+264], %r174;
	atom.global.add.u32 	%r179, [%rd21+268], %r175;
	ld.local.v4.u32 	{%r180, %r181, %r182, %r183}, [%rd2+272];
	atom.global.add.u32 	%r184, [%rd21+272], %r180;
	atom.global.add.u32 	%r185, [%rd21+276], %r181;
	atom.global.add.u32 	%r186, [%rd21+280], %r182;
	atom.global.add.u32 	%r187, [%rd21+284], %r183;
	ld.local.v4.u32 	{%r188, %r189, %r190, %r191}, [%rd2+288];
	atom.global.add.u32 	%r192, [%rd21+288], %r188;
	atom.global.add.u32 	%r193, [%rd21+292], %r189;
	atom.global.add.u32 	%r194, [%rd21+296], %r190;
	atom.global.add.u32 	%r195, [%rd21+300], %r191;
	ld.local.v4.u32 	{%r196, %r197, %r198, %r199}, [%rd2+304];
	atom.global.add.u32 	%r200, [%rd21+304], %r196;
	atom.global.add.u32 	%r201, [%rd21+308], %r197;
	atom.global.add.u32 	%r202, [%rd21+312], %r198;
	atom.global.add.u32 	%r203, [%rd21+316], %r199;
	ld.local.v4.u32 	{%r204, %r205, %r206, %r207}, [%rd2+320];
	atom.global.add.u32 	%r208, [%rd21+320], %r204;
	atom.global.add.u32 	%r209, [%rd21+324], %r205;
	atom.global.add.u32 	%r210, [%rd21+328], %r206;
	atom.global.add.u32 	%r211, [%rd21+332], %r207;
	ld.local.v4.u32 	{%r212, %r213, %r214, %r215}, [%rd2+336];
	atom.global.add.u32 	%r216, [%rd21+336], %r212;
	atom.global.add.u32 	%r217, [%rd21+340], %r213;
	atom.global.add.u32 	%r218, [%rd21+344], %r214;
	atom.global.add.u32 	%r219, [%rd21+348], %r215;
	ld.local.v4.u32 	{%r220, %r221, %r222, %r223}, [%rd2+352];
	atom.global.add.u32 	%r224, [%rd21+352], %r220;
	atom.global.add.u32 	%r225, [%rd21+356], %r221;
	atom.global.add.u32 	%r226, [%rd21+360], %r222;
	atom.global.add.u32 	%r227, [%rd21+364], %r223;
	ld.local.v4.u32 	{%r228, %r229, %r230, %r231}, [%rd2+368];
	atom.global.add.u32 	%r232, [%rd21+368], %r228;
	atom.global.add.u32 	%r233, [%rd21+372], %r229;
	atom.global.add.u32 	%r234, [%rd21+376], %r230;
	atom.global.add.u32 	%r235, [%rd21+380], %r231;
	ld.local.v4.u32 	{%r236, %r237, %r238, %r239}, [%rd2+384];
	atom.global.add.u32 	%r240, [%rd21+384], %r236;
	atom.global.add.u32 	%r241, [%rd21+388], %r237;
	atom.global.add.u32 	%r242, [%rd21+392], %r238;
	atom.global.add.u32 	%r243, [%rd21+396], %r239;
	ld.local.v4.u32 	{%r244, %r245, %r246, %r247}, [%rd2+400];
	atom.global.add.u32 	%r248, [%rd21+400], %r244;
	atom.global.add.u32 	%r249, [%rd21+404], %r245;
	atom.global.add.u32 	%r250, [%rd21+408], %r246;
	atom.global.add.u32 	%r251, [%rd21+412], %r247;
	ld.local.v4.u32 	{%r252, %r253, %r254, %r255}, [%rd2+416];
	atom.global.add.u32 	%r256, [%rd21+416], %r252;
	atom.global.add.u32 	%r257, [%rd21+420], %r253;
	atom.global.add.u32 	%r258, [%rd21+424], %r254;
	atom.global.add.u32 	%r259, [%rd21+428], %r255;
	ld.local.v4.u32 	{%r260, %r261, %r262, %r263}, [%rd2+432];
	atom.global.add.u32 	%r264, [%rd21+432], %r260;
	atom.global.add.u32 	%r265, [%rd21+436], %r261;
	atom.global.add.u32 	%r266, [%rd21+440], %r262;
	atom.global.add.u32 	%r267, [%rd21+444], %r263;
	ld.local.v4.u32 	{%r268, %r269, %r270, %r271}, [%rd2+448];
	atom.global.add.u32 	%r272, [%rd21+448], %r268;
	atom.global.add.u32 	%r273, [%rd21+452], %r269;
	atom.global.add.u32 	%r274, [%rd21+456], %r270;
	atom.global.add.u32 	%r275, [%rd21+460], %r271;
	ld.local.v4.u32 	{%r276, %r277, %r278, %r279}, [%rd2+464];
	atom.global.add.u32 	%r280, [%rd21+464], %r276;
	atom.global.add.u32 	%r281, [%rd21+468], %r277;
	atom.global.add.u32 	%r282, [%rd21+472], %r278;
	atom.global.add.u32 	%r283, [%rd21+476], %r279;
	ld.local.v4.u32 	{%r284, %r285, %r286, %r287}, [%rd2+480];
	atom.global.add.u32 	%r288, [%rd21+480], %r284;
	atom.global.add.u32 	%r289, [%rd21+484], %r285;
	atom.global.add.u32 	%r290, [%rd21+488], %r286;
	atom.global.add.u32 	%r291, [%rd21+492], %r287;
	ld.local.v4.u32 	{%r292, %r293, %r294, %r295}, [%rd2+496];
	atom.global.add.u32 	%r296, [%rd21+496], %r292;
	atom.global.add.u32 	%r297, [%rd21+500], %r293;
	atom.global.add.u32 	%r298, [%rd21+504], %r294;
	atom.global.add.u32 	%r299, [%rd21+508], %r295;
	ret;

}


// ===== COMPILED SASS (sm_100) =====

	.target	sm_100

	.elftype	@"ET_EXEC"


//--------------------- .note.nv.tkinfo           --------------------------
	.section	.note.nv.tkinfo,"",@"SHT_NOTE"
	.sectionflags	@"SHF_NOTE_NV_TKINFO"
	.tkinfo
        /*0018*/ 	.word	0x00000002
        /*0030*/ 	.string	""
        /*0030*/ 	.string	"ptxas"
        /*0030*/ 	.string	"Cuda compilation tools, release 13.0, V13.0.88"
        /*0030*/ 	.string	"Build cuda_13.0.r13.0/compiler.36424714_0"
        /*0030*/ 	.string	"-arch sm_100 -m 64 "



//--------------------- .note.nv.cuinfo           --------------------------
	.section	.note.nv.cuinfo,"",@"SHT_NOTE"
	.sectionflags	@"SHF_NOTE_NV_CUINFO"
        /*0018*/ 	.short	0x0002
        /*001a*/ 	.short	0x0064
        /*001c*/ 	.short	0x0082
	.zero		2


//--------------------- .nv.info                  --------------------------
	.section	.nv.info,"",@"SHT_CUDA_INFO"
	.align	4


	//----- nvinfo : EIATTR_REGCOUNT
	.align		4
        /*0000*/ 	.byte	0x04, 0x2f
        /*0002*/ 	.short	(.L_1 - .L_0)
	.align		4
.L_0:
        /*0004*/ 	.word	index@(_Z9char_freqPcPiiiii)
        /*0008*/ 	.word	0x00000029


	//----- nvinfo : EIATTR_FRAME_SIZE
	.align		4
.L_1:
        /*000c*/ 	.byte	0x04, 0x11
        /*000e*/ 	.short	(.L_3 - .L_2)
	.align		4
.L_2:
        /*0010*/ 	.word	index@(_Z9char_freqPcPiiiii)
        /*0014*/ 	.word	0x00000200


	//----- nvinfo : EIATTR_MIN_STACK_SIZE
	.align		4
.L_3:
        /*0018*/ 	.byte	0x04, 0x12
        /*001a*/ 	.short	(.L_5 - .L_4)
	.align		4
.L_4:
        /*001c*/ 	.word	index@(_Z9char_freqPcPiiiii)
        /*0020*/ 	.word	0x00000200
.L_5:


//--------------------- .nv.compat                --------------------------
	.section	.nv.compat,"",@"SHT_CUDA_COMPAT_INFO"
	.align	4
        /*0000*/ 	.byte	0x02, 0x09, 0x00, 0x00, 0x02, 0x02, 0x01, 0x00, 0x02, 0x05, 0x05, 0x00, 0x03, 0x07, 0x01, 0x01
        /*0010*/ 	.byte	0x02, 0x03, 0x00, 0x00, 0x02, 0x06, 0x01, 0x00, 0x04, 0x0b, 0x08, 0x00, 0x09, 0x00, 0x00, 0x00
        /*0020*/ 	.byte	0x00, 0x00, 0x00, 0x00


//--------------------- .nv.info._Z9char_freqPcPiiiii --------------------------
	.section	.nv.info._Z9char_freqPcPiiiii,"",@"SHT_CUDA_INFO"
	.sectionflags	@""
	.align	4


	//----- nvinfo : EIATTR_CUDA_API_VERSION
	.align		4
        /*0000*/ 	.byte	0x04, 0x37
        /*0002*/ 	.short	(.L_7 - .L_6)
.L_6:
        /*0004*/ 	.word	0x00000082


	//----- nvinfo : EIATTR_KPARAM_INFO
	.align		4
.L_7:
        /*0008*/ 	.byte	0x04, 0x17
        /*000a*/ 	.short	(.L_9 - .L_8)
.L_8:
        /*000c*/ 	.word	0x00000000
        /*0010*/ 	.short	0x0005
        /*0012*/ 	.short	0x001c
        /*0014*/ 	.byte	0x00, 0xf0, 0x11, 0x00


	//----- nvinfo : EIATTR_KPARAM_INFO
	.align		4
.L_9:
        /*0018*/ 	.byte	0x04, 0x17
        /*001a*/ 	.short	(.L_11 - .L_10)
.L_10:
        /*001c*/ 	.word	0x00000000
        /*0020*/ 	.short	0x0004
        /*0022*/ 	.short	0x0018
        /*0024*/ 	.byte	0x00, 0xf0, 0x11, 0x00


	//----- nvinfo : EIATTR_KPARAM_INFO
	.align		4
.L_11:
        /*0028*/ 	.byte	0x04, 0x17
        /*002a*/ 	.short	(.L_13 - .L_12)
.L_12:
        /*002c*/ 	.word	0x00000000
        /*0030*/ 	.short	0x0003
        /*0032*/ 	.short	0x0014
        /*0034*/ 	.byte	0x00, 0xf0, 0x11, 0x00


	//----- nvinfo : EIATTR_KPARAM_INFO
	.align		4
.L_13:
        /*0038*/ 	.byte	0x04, 0x17
        /*003a*/ 	.short	(.L_15 - .L_14)
.L_14:
        /*003c*/ 	.word	0x00000000
        /*0040*/ 	.short	0x0002
        /*0042*/ 	.short	0x0010
        /*0044*/ 	.byte	0x00, 0xf0, 0x11, 0x00


	//----- nvinfo : EIATTR_KPARAM_INFO
	.align		4
.L_15:
        /*0048*/ 	.byte	0x04, 0x17
        /*004a*/ 	.short	(.L_17 - .L_16)
.L_16:
        /*004c*/ 	.word	0x00000000
        /*0050*/ 	.short	0x0001
        /*0052*/ 	.short	0x0008
        /*0054*/ 	.byte	0x00, 0xf5, 0x21, 0x00


	//----- nvinfo : EIATTR_KPARAM_INFO
	.align		4
.L_17:
        /*0058*/ 	.byte	0x04, 0x17
        /*005a*/ 	.short	(.L_19 - .L_18)
.L_18:
        /*005c*/ 	.word	0x00000000
        /*0060*/ 	.short	0x0000
        /*0062*/ 	.short	0x0000
        /*0064*/ 	.byte	0x00, 0xf5, 0x21, 0x00


	//----- nvinfo : EIATTR_SPARSE_MMA_MASK
	.align		4
.L_19:
        /*0068*/ 	.byte	0x03, 0x50
        /*006a*/ 	.short	0x0000


	//----- nvinfo : EIATTR_MAXREG_COUNT
	.align		4
        /*006c*/ 	.byte	0x03, 0x1b
        /*006e*/ 	.short	0x00ff


	//----- nvinfo : EIATTR_MERCURY_ISA_VERSION
	.align		4
        /*0070*/ 	.byte	0x03, 0x5f
        /*0072*/ 	.short	0x0101


	//----- nvinfo : EIATTR_INT_WARP_WIDE_INSTR_OFFSETS
	.align		4
        /*0074*/ 	.byte	0x04, 0x31
        /*0076*/ 	.short	(.L_21 - .L_20)


	//   ....[0]....
.L_20:
        /*0078*/ 	.word	0x00000f20


	//   ....[1]....
        /*007c*/ 	.word	0x00000f30


	//   ....[2]....
        /*0080*/ 	.word	0x00000f40


	//   ....[3]....
        /*0084*/ 	.word	0x00000f50


	//   ....[4]....
        /*0088*/ 	.word	0x00000f70


	//   ....[5]....
        /*008c*/ 	.word	0x00000f80


	//   ....[6]....
        /*0090*/ 	.word	0x00000f90


	//   ....[7]....
        /*0094*/ 	.word	0x00000fa0


	//   ....[8]....
        /*0098*/ 	.word	0x00000fc0


	//   ....[9]....
        /*009c*/ 	.word	0x00000fd0


	//   ....[10]....
        /*00a0*/ 	.word	0x00000fe0


	//   ....[11]....
        /*00a4*/ 	.word	0x00000ff0


	//   ....[12]....
        /*00a8*/ 	.word	0x00001010


	//   ....[13]....
        /*00ac*/ 	.word	0x00001020


	//   ....[14]....
        /*00b0*/ 	.word	0x00001030


	//   ....[15]....
        /*00b4*/ 	.word	0x00001040


	//   ....[16]....
        /*00b8*/ 	.word	0x00001060


	//   ....[17]....
        /*00bc*/ 	.word	0x00001070


	//   ....[18]....
        /*00c0*/ 	.word	0x00001080


	//   ....[19]....
        /*00c4*/ 	.word	0x00001090


	//   ....[20]....
        /*00c8*/ 	.word	0x000010b0


	//   ....[21]....
        /*00cc*/ 	.word	0x000010c0


	//   ....[22]....
        /*00d0*/ 	.word	0x000010d0


	//   ....[23]....
        /*00d4*/ 	.word	0x000010e0


	//   ....[24]....
        /*00d8*/ 	.word	0x00001100


	//   ....[25]....
        /*00dc*/ 	.word	0x00001110


	//   ....[26]....
        /*00e0*/ 	.word	0x00001120


	//   ....[27]....
        /*00e4*/ 	.word	0x00001130


	//   ....[28]....
        /*00e8*/ 	.word	0x00001150


	//   ....[29]....
        /*00ec*/ 	.word	0x00001160


	//   ....[30]....
        /*00f0*/ 	.word	0x00001170


	//   ....[31]....
        /*00f4*/ 	.word	0x00001180


	//   ....[32]....
        /*00f8*/ 	.word	0x000011a0


	//   ....[33]....
        /*00fc*/ 	.word	0x000011b0


	//   ....[34]....
        /*0100*/ 	.word	0x000011c0


	//   ....[35]....
        /*0104*/ 	.word	0x000011d0


	//   ....[36]....
        /*0108*/ 	.word	0x000011f0


	//   ....[37]....
        /*010c*/ 	.word	0x00001200


	//   ....[38]....
        /*0110*/ 	.word	0x00001210


	//   ....[39]....
        /*0114*/ 	.word	0x00001220


	//   ....[40]....
        /*0118*/ 	.word	0x00001240


	//   ....[41]....
        /*011c*/ 	.word	0x00001250


	//   ....[42]....
        /*0120*/ 	.word	0x00001260


	//   ....[43]....
        /*0124*/ 	.word	0x00001270


	//   ....[44]....
        /*0128*/ 	.word	0x00001290


	//   ....[45]....
        /*012c*/ 	.word	0x000012a0


	//   ....[46]....
        /*0130*/ 	.word	0x000012b0


	//   ....[47]....
        /*0134*/ 	.word	0x000012c0


	//   ....[48]....
        /*0138*/ 	.word	0x000012e0


	//   ....[49]....
        /*013c*/ 	.word	0x000012f0


	//   ....[50]....
        /*0140*/ 	.word	0x00001340


	//   ....[51]....
        /*0144*/ 	.word	0x00001350


	//   ....[52]....
        /*0148*/ 	.word	0x00001370


	//   ....[53]....
        /*014c*/ 	.word	0x00001380


	//   ....[54]....
        /*0150*/ 	.word	0x000013c0


	//   ....[55]....
        /*0154*/ 	.word	0x000013f0


	//   ....[56]....
        /*0158*/ 	.word	0x00001420


	//   ....[57]....
        /*015c*/ 	.word	0x00001430


	//   ....[58]....
        /*0160*/ 	.word	0x00001440


	//   ....[59]....
        /*0164*/ 	.word	0x00001450


	//   ....[60]....
        /*0168*/ 	.word	0x00001470


	//   ....[61]....
        /*016c*/ 	.word	0x00001490


	//   ....[62]....
        /*0170*/ 	.word	0x000014a0


	//   ....[63]....
        /*0174*/ 	.word	0x000014b0


	//   ....[64]....
        /*0178*/ 	.word	0x000014c0


	//   ....[65]....
        /*017c*/ 	.word	0x000014e0


	//   ....[66]....
        /*0180*/ 	.word	0x000014f0


	//   ....[67]....
        /*0184*/ 	.word	0x00001500


	//   ....[68]....
        /*0188*/ 	.word	0x00001510


	//   ....[69]....
        /*018c*/ 	.word	0x00001530


	//   ....[70]....
        /*0190*/ 	.word	0x00001550


	//   ....[71]....
        /*0194*/ 	.word	0x00001560


	//   ....[72]....
        /*0198*/ 	.word	0x00001570


	//   ....[73]....
        /*019c*/ 	.word	0x00001580


	//   ....[74]....
        /*01a0*/ 	.word	0x000015a0


	//   ....[75]....
        /*01a4*/ 	.word	0x000015b0


	//   ....[76]....
        /*01a8*/ 	.word	0x000015e0


	//   ....[77]....
        /*01ac*/ 	.word	0x00001610


	//   ....[78]....
        /*01b0*/ 	.word	0x00001680


	//   ....[79]....
        /*01b4*/ 	.word	0x000016e0


	//   ....[80]....
        /*01b8*/ 	.word	0x00001730


	//   ....[81]....
        /*01bc*/ 	.word	0x00001840


	//   ....[82]....
        /*01c0*/ 	.word	0x00001860


	//   ....[83]....
        /*01c4*/ 	.word	0x00001880


	//   ....[84]....
        /*01c8*/ 	.word	0x000018a0


	//   ....[85]....
        /*01cc*/ 	.word	0x000018b0


	//   ....[86]....
        /*01d0*/ 	.word	0x000018d0


	//   ....[87]....
        /*01d4*/ 	.word	0x000018e0


	//   ....[88]....
        /*01d8*/ 	.word	0x000018f0


	//   ....[89]....
        /*01dc*/ 	.word	0x00001900


	//   ....[90]....
        /*01e0*/ 	.word	0x00001920


	//   ....[91]....
        /*01e4*/ 	.word	0x00001930


	//   ....[92]....
        /*01e8*/ 	.word	0x00001940


	//   ....[93]....
        /*01ec*/ 	.word	0x00001950


	//   ....[94]....
        /*01f0*/ 	.word	0x00001970


	//   ....[95]....
        /*01f4*/ 	.word	0x00001980


	//   ....[96]....
        /*01f8*/ 	.word	0x00001990


	//   ....[97]....
        /*01fc*/ 	.word	0x00001b30


	//   ....[98]....
        /*0200*/ 	.word	0x00001b40


	//   ....[99]....
        /*0204*/ 	.word	0x00001b50


	//   ....[100]....
        /*0208*/ 	.word	0x00001b60


	//   ....[101]....
        /*020c*/ 	.word	0x00001b80


	//   ....[102]....
        /*0210*/ 	.word	0x00001b90


	//   ....[103]....
        /*0214*/ 	.word	0x00001ba0


	//   ....[104]....
        /*0218*/ 	.word	0x00001bb0


	//   ....[105]....
        /*021c*/ 	.word	0x00001bd0


	//   ....[106]....
        /*0220*/ 	.word	0x00001be0


	//   ....[107]....
        /*0224*/ 	.word	0x00001c20


	//   ....[108]....
        /*0228*/ 	.word	0x00001c40


	//   ....[109]....
        /*022c*/ 	.word	0x00001c80


	//   ....[110]....
        /*0230*/ 	.word	0x00001cb0


	//   ....[111]....
        /*0234*/ 	.word	0x00001cf0


	//   ....[112]....
        /*0238*/ 	.word	0x00001d30


	//   ....[113]....
        /*023c*/ 	.word	0x00001ee0


	//   ....[114]....
        /*0240*/ 	.word	0x00001f20


	//   ....[115]....
        /*0244*/ 	.word	0x00002060


	//   ....[116]....
        /*0248*/ 	.word	0x000021d0


	//   ....[117]....
        /*024c*/ 	.word	0x000022e0


	//   ....[118]....
        /*0250*/ 	.word	0x00002330


	//   ....[119]....
        /*0254*/ 	.word	0x00002380


	//   ....[120]....
        /*0258*/ 	.word	0x000023d0


	//   ....[121]....
        /*025c*/ 	.word	0x00002410


	//   ....[122]....
        /*0260*/ 	.word	0x00002470


	//   ....[123]....
        /*0264*/ 	.word	0x000024c0


	//   ....[124]....
        /*0268*/ 	.word	0x00002500


	//   ....[125]....
        /*026c*/ 	.word	0x00002550


	//   ....[126]....
        /*0270*/ 	.word	0x000025b0


	//   ....[127]....
        /*0274*/ 	.word	0x00002600


	//   ....[128]....
        /*0278*/ 	.word	0x00002650


	//----- nvinfo : EIATTR_VRC_CTA_INIT_COUNT
	.align		4
.L_21:
        /*027c*/ 	.byte	0x02, 0x4a
	.zero		1
	.zero		1


	//----- nvinfo : EIATTR_EXIT_INSTR_OFFSETS
	.align		4
        /*0280*/ 	.byte	0x04, 0x1c
        /*0282*/ 	.short	(.L_23 - .L_22)


	//   ....[0]....
.L_22:
        /*0284*/ 	.word	0x00002930


	//----- nvinfo : EIATTR_CRS_STACK_SIZE
	.align		4
.L_23:
        /*0288*/ 	.byte	0x04, 0x1e
        /*028a*/ 	.short	(.L_25 - .L_24)
.L_24:
        /*028c*/ 	.word	0x00000000


	//----- nvinfo : EIATTR_CBANK_PARAM_SIZE
	.align		4
.L_25:
        /*0290*/ 	.byte	0x03, 0x19
        /*0292*/ 	.short	0x0020


	//----- nvinfo : EIATTR_PARAM_CBANK
	.align		4
        /*0294*/ 	.byte	0x04, 0x0a
        /*0296*/ 	.short	(.L_27 - .L_26)
	.align		4
.L_26:
        /*0298*/ 	.word	index@(.nv.constant0._Z9char_freqPcPiiiii)
        /*029c*/ 	.short	0x0380
        /*029e*/ 	.short	0x0020


	//----- nvinfo : EIATTR_SW_WAR
	.align		4
.L_27:
        /*02a0*/ 	.byte	0x04, 0x36
        /*02a2*/ 	.short	(.L_29 - .L_28)
.L_28:
        /*02a4*/ 	.word	0x00000008
.L_29:


//--------------------- .nv.callgraph             --------------------------
	.section	.nv.callgraph,"",@"SHT_CUDA_CALLGRAPH"
	.align	4
	.sectionentsize	8
	.align		4
        /*0000*/ 	.word	0x00000000
	.align		4
        /*0004*/ 	.word	0xffffffff
	.align		4
        /*0008*/ 	.word	0x00000000
	.align		4
        /*000c*/ 	.word	0xfffffffe
	.align		4
        /*0010*/ 	.word	0x00000000
	.align		4
        /*0014*/ 	.word	0xfffffffd
	.align		4
        /*0018*/ 	.word	0x00000000
	.align		4
        /*001c*/ 	.word	0xfffffffc


//--------------------- .text._Z9char_freqPcPiiiii --------------------------
	.section	.text._Z9char_freqPcPiiiii,"ax",@progbits
	.align	128
        .global         _Z9char_freqPcPiiiii
        .type           _Z9char_freqPcPiiiii,@function
        .size           _Z9char_freqPcPiiiii,(.L_x_13 - _Z9char_freqPcPiiiii)
        .other          _Z9char_freqPcPiiiii,@"STO_CUDA_ENTRY STV_DEFAULT"
_Z9char_freqPcPiiiii:
.text._Z9char_freqPcPiiiii:
[----:B------:R-:W0:Y:S01]  /*0000*/  LDC R1, c[0x0][0x37c] ;  /* 0x0000df00ff017b82 */ /* 0x000e220000000800 */
[----:B------:R-:W1:Y:S07]  /*0010*/  S2R R3, SR_TID.X ;  /* 0x0000000000037919 */ /* 0x000e6e0000002100 */
[----:B------:R-:W1:Y:S01]  /*0020*/  S2UR UR4, SR_CTAID.X ;  /* 0x00000000000479c3 */ /* 0x000e620000002500 */
[----:B------:R-:W2:Y:S01]  /*0030*/  LDCU.64 UR8, c[0x0][0x358] ;  /* 0x00006b00ff0877ac */ /* 0x000ea20008000a00 */
[----:B------:R-:W-:Y:S01]  /*0040*/  BSSY.RECONVERGENT B0, `(.L_x_0) ;  /* 0x00000e3000007945 */ /* 0x000fe20003800200 */
[----:B0-----:R-:W-:Y:S01]  /*0050*/  VIADD R1, R1, 0xfffffe00 ;  /* 0xfffffe0001017836 */ /* 0x001fe20000000000 */
[----:B------:R-:W0:Y:S04]  /*0060*/  LDCU.64 UR10, c[0x0][0x380] ;  /* 0x00007000ff0a77ac */ /* 0x000e280008000a00 */
[----:B------:R-:W1:Y:S08]  /*0070*/  LDC R0, c[0x0][0x360] ;  /* 0x0000d800ff007b82 */ /* 0x000e700000000800 */
[----:B------:R-:W3:Y:S08]  /*0080*/  LDC.64 R6, c[0x0][0x390] ;  /* 0x0000e400ff067b82 */ /* 0x000ef00000000a00 */
[----:B------:R-:W4:Y:S01]  /*0090*/  LDC.64 R4, c[0x0][0x398] ;  /* 0x0000e600ff047b82 */ /* 0x000f220000000a00 */
[----:B-1----:R-:W-:-:S02]  /*00a0*/  IMAD R3, R0, UR4, R3 ;  /* 0x0000000400037c24 */ /* 0x002fc4000f8e0203 */
[----:B---3--:R-:W-:-:S05]  /*00b0*/  IMAD R0, R0, R7, -0x1 ;  /* 0xffffffff00007424 */ /* 0x008fca00078e0207 */
[C---:B------:R-:W-:Y:S01]  /*00c0*/  ISETP.NE.AND P0, PT, R3.reuse, R0, PT ;  /* 0x000000000300720c */ /* 0x040fe20003f05270 */
[----:B----4-:R-:W-:-:S03]  /*00d0*/  IMAD R0, R3, R4, RZ ;  /* 0x0000000403007224 */ /* 0x010fc600078e02ff */
[----:B------:R-:W-:-:S04]  /*00e0*/  SEL R3, R5, RZ, !P0 ;  /* 0x000000ff05037207 */ /* 0x000fc80004000000 */
[----:B------:R-:W-:-:S04]  /*00f0*/  IADD3 R3, PT, PT, R3, R4, R0 ;  /* 0x0000000403037210 */ /* 0x000fc80007ffe000 */
[----:B------:R-:W-:-:S04]  /*0100*/  VIMNMX R5, PT, PT, R3, R6, PT ;  /* 0x0000000603057248 */ /* 0x000fc80003fe0100 */
[----:B------:R-:W-:-:S13]  /*0110*/  ISETP.GE.AND P0, PT, R0, R5, PT ;  /* 0x000000050000720c */ /* 0x000fda0003f06270 */
[----:B0-2---:R-:W-:Y:S05]  /*0120*/  @P0 BRA `(.L_x_1) ;  /* 0x0000000c00500947 */ /* 0x005fea0003800000 */
[----:B------:R-:W-:Y:S01]  /*0130*/  IMAD.IADD R2, R5, 0x1, -R0 ;  /* 0x0000000105027824 */ /* 0x000fe200078e0a00 */
[----:B------:R-:W-:Y:S01]  /*0140*/  IADD3 R3, PT, PT, R0, -R5, RZ ;  /* 0x8000000500037210 */ /* 0x000fe20007ffe0ff */
[----:B------:R-:W-:Y:S03]  /*0150*/  BSSY.RECONVERGENT B1, `(.L_x_2) ;  /* 0x0000010000017945 */ /* 0x000fe60003800200 */
[----:B------:R-:W-:Y:S02]  /*0160*/  LOP3.LUT P1, R2, R2, 0x3, RZ, 0xc0, !PT ;  /* 0x0000000302027812 */ /* 0x000fe4000782c0ff */
[----:B------:R-:W-:-:S11]  /*0170*/  ISETP.GT.U32.AND P0, PT, R3, -0x4, PT ;  /* 0xfffffffc0300780c */ /* 0x000fd60003f04070 */
[----:B------:R-:W-:Y:S05]  /*0180*/  @!P1 BRA `(.L_x_3) ;  /* 0x0000000000309947 */ /* 0x000fea0003800000 */
[----:B------:R-:W-:-:S07]  /*0190*/  IMAD.MOV R4, RZ, RZ, -R2 ;  /* 0x000000ffff047224 */ /* 0x000fce00078e0a02 */
.L_x_4:
[----:B------:R-:W-:-:S04]  /*01a0*/  IADD3 R2, P1, PT, R0, UR10, RZ ;  /* 0x0000000a00027c10 */ /* 0x000fc8000ff3e0ff */
[----:B------:R-:W-:-:S05]  /*01b0*/  LEA.HI.X.SX32 R3, R0, UR11, 0x1, P1 ;  /* 0x0000000b00037c11 */ /* 0x000fca00088f0eff */
[----:B------:R-:W2:Y:S02]  /*01c0*/  LDG.E.S8 R2, desc[UR8][R2.64] ;  /* 0x0000000802027981 */ /* 0x000ea4000c1e1300 */
[----:B0-2---:R-:W-:-:S05]  /*01d0*/  IMAD R6, R2, 0x4, R1 ;  /* 0x0000000402067824 */ /* 0x005fca00078e0201 */
[----:B------:R-:W2:Y:S01]  /*01e0*/  LDL R7, [R6] ;  /* 0x0000000006077983 */ /* 0x000ea20000100800 */
[----:B------:R-:W-:Y:S02]  /*01f0*/  VIADD R4, R4, 0x1 ;  /* 0x0000000104047836 */ /* 0x000fe40000000000 */
[----:B------:R-:W-:-:S03]  /*0200*/  VIADD R0, R0, 0x1 ;  /* 0x0000000100007836 */ /* 0x000fc60000000000 */
[----:B------:R-:W-:Y:S02]  /*0210*/  ISETP.NE.AND P1, PT, R4, RZ, PT ;  /* 0x000000ff0400720c */ /* 0x000fe40003f25270 */
[----:B--2---:R-:W-:-:S05]  /*0220*/  IADD3 R7, PT, PT, R7, 0x1, RZ ;  /* 0x0000000107077810 */ /* 0x004fca0007ffe0ff */
[----:B------:R0:W-:Y:S06]  /*0230*/  STL [R6], R7 ;  /* 0x0000000706007387 */ /* 0x0001ec0000100800 */
[----:B------:R-:W-:Y:S05]  /*0240*/  @P1 BRA `(.L_x_4) ;  /* 0xfffffffc00d41947 */ /* 0x000fea000383ffff */
.L_x_3:
[----:B------:R-:W-:Y:S05]  /*0250*/  BSYNC.RECONVERGENT B1 ;  /* 0x0000000000017941 */ /* 0x000fea0003800200 */
.L_x_2:
[----:B------:R-:W-:Y:S05]  /*0260*/  @P0 BRA `(.L_x_1) ;  /* 0x0000000c00000947 */ /* 0x000fea0003800000 */
[----:B------:R-:W0:Y:S01]  /*0270*/  LDC.64 R2, c[0x0][0x380] ;  /* 0x0000e000ff027b82 */ /* 0x000e220000000a00 */
[----:B------:R-:W-:Y:S01]  /*0280*/  IADD3 R4, PT, PT, -R5, R0, RZ ;  /* 0x0000000005047210 */ /* 0x000fe20007ffe1ff */
[----:B------:R-:W-:Y:S03]  /*0290*/  BSSY.RELIABLE B1, `(.L_x_5) ;  /* 0x00000a3000017945 */ /* 0x000fe60003800100 */
[----:B------:R-:W-:Y:S02]  /*02a0*/  ISETP.GE.AND P0, PT, R4, RZ, PT ;  /* 0x000000ff0400720c */ /* 0x000fe40003f06270 */
[----:B0-----:R-:W-:-:S05]  /*02b0*/  IADD3 R7, P1, PT, R2, 0x1, RZ ;  /* 0x0000000102077810 */ /* 0x001fca0007f3e0ff */
[----:B------:R-:W-:-:S06]  /*02c0*/  IMAD.X R5, RZ, RZ, R3, P1 ;  /* 0x000000ffff057224 */ /* 0x000fcc00008e0603 */
[----:B------:R-:W-:Y:S05]  /*02d0*/  @P0 BRA `(.L_x_6) ;  /* 0x0000000800780947 */ /* 0x000fea0003800000 */
[----:B------:R-:W-:Y:S01]  /*02e0*/  IMAD.MOV R2, RZ, RZ, -R4 ;  /* 0x000000ffff027224 */ /* 0x000fe200078e0a04 */
[----:B------:R-:W-:Y:S01]  /*02f0*/  BSSY.RECONVERGENT B2, `(.L_x_7) ;  /* 0x0000064000027945 */ /* 0x000fe20003800200 */
[----:B------:R-:W-:-:S03]  /*0300*/  PLOP3.LUT P0, PT, PT, PT, PT, 0x80, 0x8 ;  /* 0x000000000008781c */ /* 0x000fc60003f0f070 */
[----:B------:R-:W-:-:S13]  /*0310*/  ISETP.GT.AND P1, PT, R2, 0xc, PT ;  /* 0x0000000c0200780c */ /* 0x000fda0003f24270 */
[----:B------:R-:W-:Y:S05]  /*0320*/  @!P1 BRA `(.L_x_8) ;  /* 0x0000000400809947 */ /* 0x000fea0003800000 */
[----:B------:R-:W-:-:S13]  /*0330*/  PLOP3.LUT P0, PT, PT, PT, PT, 0x8, 0x80 ;  /* 0x000000000080781c */ /* 0x000fda0003f0e170 */
.L_x_9:
[----:B------:R-:W-:-:S04]  /*0340*/  IADD3 R2, P1, PT, R0, R7, RZ ;  /* 0x0000000700027210 */ /* 0x000fc80007f3e0ff */
[----:B-1----:R-:W-:-:S05]  /*0350*/  LEA.HI.X.SX32 R3, R0, R5, 0x1, P1 ;  /* 0x0000000500037211 */ /* 0x002fca00008f0eff */
[----:B------:R-:W2:Y:S04]  /*0360*/  LDG.E.S8 R6, desc[UR8][R2.64+-0x1] ;  /* 0xffffff0802067981 */ /* 0x000ea8000c1e1300 */
[----:B------:R-:W3:Y:S04]  /*0370*/  LDG.E.S8 R10, desc[UR8][R2.64] ;  /* 0x00000008020a7981 */ /* 0x000ee8000c1e1300 */
[----:B------:R-:W4:Y:S04]  /*0380*/  LDG.E.S8 R12, desc[UR8][R2.64+0x1] ;  /* 0x00000108020c7981 */ /* 0x000f28000c1e1300 */
[----:B------:R-:W5:Y:S01]  /*0390*/  LDG.E.S8 R16, desc[UR8][R2.64+0x2] ;  /* 0x0000020802107981 */ /* 0x000f62000c1e1300 */
[----:B--2---:R-:W-:-:S05]  /*03a0*/  LEA R6, R6, R1, 0x2 ;  /* 0x0000000106067211 */ /* 0x004fca00078e10ff */
[----:B------:R-:W2:Y:S01]  /*03b0*/  LDL R8, [R6] ;  /* 0x0000000006087983 */ /* 0x000ea20000100800 */
[----:B---3--:R-:W-:Y:S02]  /*03c0*/  IMAD R10, R10, 0x4, R1 ;  /* 0x000000040a0a7824 */ /* 0x008fe400078e0201 */
[----:B--2---:R-:W-:-:S05]  /*03d0*/  VIADD R11, R8, 0x1 ;  /* 0x00000001080b7836 */ /* 0x004fca0000000000 */
[----:B------:R-:W-:Y:S04]  /*03e0*/  STL [R6], R11 ;  /* 0x0000000b06007387 */ /* 0x000fe80000100800 */
[----:B------:R-:W2:Y:S01]  /*03f0*/  LDL R8, [R10] ;  /* 0x000000000a087983 */ /* 0x000ea20000100800 */
[----:B----4-:R-:W-:Y:S01]  /*0400*/  IMAD R12, R12, 0x4, R1 ;  /* 0x000000040c0c7824 */ /* 0x010fe200078e0201 */
[----:B--2---:R-:W-:-:S05]  /*0410*/  IADD3 R13, PT, PT, R8, 0x1, RZ ;  /* 0x00000001080d7810 */ /* 0x004fca0007ffe0ff */
[----:B------:R0:W-:Y:S04]  /*0420*/  STL [R10], R13 ;  /* 0x0000000d0a007387 */ /* 0x0001e80000100800 */
[----:B------:R-:W2:Y:S01]  /*0430*/  LDL R14, [R12] ;  /* 0x000000000c0e7983 */ /* 0x000ea20000100800 */
[----:B------:R-:W-:Y:S02]  /*0440*/  VIADD R18, R0, 0x4 ;  /* 0x0000000400127836 */ /* 0x000fe40000000000 */
[----:B-----5:R-:W-:-:S03]  /*0450*/  IMAD R16, R16, 0x4, R1 ;  /* 0x0000000410107824 */ /* 0x020fc600078e0201 */
[----:B------:R-:W-:-:S04]  /*0460*/  IADD3 R8, P1, PT, R18, R7, RZ ;  /* 0x0000000712087210 */ /* 0x000fc80007f3e0ff */
[----:B------:R-:W-:-:S05]  /*0470*/  LEA.HI.X.SX32 R9, R18, R5, 0x1, P1 ;  /* 0x0000000512097211 */ /* 0x000fca00008f0eff */
[----:B0-----:R-:W3:Y:S01]  /*0480*/  LDG.E.S8 R10, desc[UR8][R8.64+0x1] ;  /* 0x00000108080a7981 */ /* 0x001ee2000c1e1300 */
[----:B--2---:R-:W-:-:S03]  /*0490*/  IADD3 R11, PT, PT, R14, 0x1, RZ ;  /* 0x000000010e0b7810 */ /* 0x004fc60007ffe0ff */
[----:B------:R-:W2:Y:S04]  /*04a0*/  LDG.E.S8 R14, desc[UR8][R8.64+-0x1] ;  /* 0xffffff08080e7981 */ /* 0x000ea8000c1e1300 */
[----:B------:R-:W-:Y:S04]  /*04b0*/  STL [R12], R11 ;  /* 0x0000000b0c007387 */ /* 0x000fe80000100800 */
[----:B------:R-:W4:Y:S01]  /*04c0*/  LDL R6, [R16] ;  /* 0x0000000010067983 */ /* 0x000f220000100800 */
[----:B--2---:R-:W-:Y:S01]  /*04d0*/  LEA R14, R14, R1, 0x2 ;  /* 0x000000010e0e7211 */ /* 0x004fe200078e10ff */
[----:B----4-:R-:W-:-:S02]  /*04e0*/  VIADD R13, R6, 0x1 ;  /* 0x00000001060d7836 */ /* 0x010fc40000000000 */
[----:B------:R-:W2:Y:S04]  /*04f0*/  LDG.E.S8 R6, desc[UR8][R8.64] ;  /* 0x0000000808067981 */ /* 0x000ea8000c1e1300 */
[----:B------:R0:W-:Y:S04]  /*0500*/  STL [R16], R13 ;  /* 0x0000000d10007387 */ /* 0x0001e80000100800 */
[----:B------:R-:W4:Y:S01]  /*0510*/  LDL R2, [R14] ;  /* 0x000000000e027983 */ /* 0x000f220000100800 */
[----:B---3--:R-:W-:-:S03]  /*0520*/  IMAD R10, R10, 0x4, R1 ;  /* 0x000000040a0a7824 */ /* 0x008fc600078e0201 */
[----:B0-----:R-:W3:Y:S01]  /*0530*/  LDG.E.S8 R16, desc[UR8][R8.64+0x2] ;  /* 0x0000020808107981 */ /* 0x001ee2000c1e1300 */
[----:B--2---:R-:W-:Y:S02]  /*0540*/  IMAD R6, R6, 0x4, R1 ;  /* 0x0000000406067824 */ /* 0x004fe400078e0201 */
[----:B----4-:R-:W-:-:S05]  /*0550*/  VIADD R15, R2, 0x1 ;  /* 0x00000001020f7836 */ /* 0x010fca0000000000 */
[----:B------:R0:W-:Y:S04]  /*0560*/  STL [R14], R15 ;  /* 0x0000000f0e007387 */ /* 0x0001e80000100800 */
[----:B------:R-:W2:Y:S01]  /*0570*/  LDL R2, [R6] ;  /* 0x0000000006027983 */ /* 0x000ea20000100800 */
[----:B------:R-:W-:Y:S01]  /*0580*/  VIADD R18, R0, 0x8 ;  /* 0x0000000800127836 */ /* 0x000fe20000000000 */
[----:B--2---:R-:W-:-:S05]  /*0590*/  IADD3 R11, PT, PT, R2, 0x1, RZ ;  /* 0x00000001020b7810 */ /* 0x004fca0007ffe0ff */
[----:B------:R-:W-:Y:S04]  /*05a0*/  STL [R6], R11 ;  /* 0x0000000b06007387 */ /* 0x000fe80000100800 */
[----:B------:R-:W2:Y:S01]  /*05b0*/  LDL R12, [R10] ;  /* 0x000000000a0c7983 */ /* 0x000ea20000100800 */
[----:B------:R-:W-:Y:S01]  /*05c0*/  IADD3 R2, P1, PT, R18, R7, RZ ;  /* 0x0000000712027210 */ /* 0x000fe20007f3e0ff */
[----:B---3--:R-:W-:-:S03]  /*05d0*/  IMAD R16, R16, 0x4, R1 ;  /* 0x0000000410107824 */ /* 0x008fc600078e0201 */
[----:B------:R-:W-:-:S05]  /*05e0*/  LEA.HI.X.SX32 R3, R18, R5, 0x1, P1 ;  /* 0x0000000512037211 */ /* 0x000fca00008f0eff */
[----:B0-----:R-:W3:Y:S04]  /*05f0*/  LDG.E.S8 R14, desc[UR8][R2.64+-0x1] ;  /* 0xffffff08020e7981 */ /* 0x001ee8000c1e1300 */
[----:B------:R-:W4:Y:S01]  /*0600*/  LDG.E.S8 R8, desc[UR8][R2.64] ;  /* 0x0000000802087981 */ /* 0x000f22000c1e1300 */
[----:B--2---:R-:W-:-:S05]  /*0610*/  IADD3 R13, PT, PT, R12, 0x1, RZ ;  /* 0x000000010c0d7810 */ /* 0x004fca0007ffe0ff */
[----:B------:R0:W-:Y:S04]  /*0620*/  STL [R10], R13 ;  /* 0x0000000d0a007387 */ /* 0x0001e80000100800 */
[----:B------:R-:W2:Y:S01]  /*0630*/  LDL R12, [R16] ;  /* 0x00000000100c7983 */ /* 0x000ea20000100800 */
[----:B---3--:R-:W-:-:S03]  /*0640*/  LEA R14, R14, R1, 0x2 ;  /* 0x000000010e0e7211 */ /* 0x008fc600078e10ff */
[----:B0-----:R-:W3:Y:S01]  /*0650*/  LDG.E.S8 R10, desc[UR8][R2.64+0x1] ;  /* 0x00000108020a7981 */ /* 0x001ee2000c1e1300 */
[----:B--2---:R-:W-:-:S03]  /*0660*/  VIADD R11, R12, 0x1 ;  /* 0x000000010c0b7836 */ /* 0x004fc60000000000 */
[----:B------:R-:W2:Y:S04]  /*0670*/  LDG.E.S8 R12, desc[UR8][R2.64+0x2] ;  /* 0x00000208020c7981 */ /* 0x000ea8000c1e1300 */
[----:B------:R0:W-:Y:S04]  /*0680*/  STL [R16], R11 ;  /* 0x0000000b10007387 */ /* 0x0001e80000100800 */
[----:B------:R-:W5:Y:S02]  /*0690*/  LDL R6, [R14] ;  /* 0x000000000e067983 */ /* 0x000f640000100800 */
[----:B-----5:R-:W-:-:S02]  /*06a0*/  VIADD R15, R6, 0x1 ;  /* 0x00000001060f7836 */ /* 0x020fc40000000000 */
[----:B----4-:R-:W-:-:S03]  /*06b0*/  IMAD R6, R8, 0x4, R1 ;  /* 0x0000000408067824 */ /* 0x010fc600078e0201 */
[----:B------:R-:W-:Y:S04]  /*06c0*/  STL [R14], R15 ;  /* 0x0000000f0e007387 */ /* 0x000fe80000100800 */
[----:B------:R-:W4:Y:S01]  /*06d0*/  LDL R8, [R6] ;  /* 0x0000000006087983 */ /* 0x000f220000100800 */
[----:B---3--:R-:W-:Y:S01]  /*06e0*/  IMAD R10, R10, 0x4, R1 ;  /* 0x000000040a0a7824 */ /* 0x008fe200078e0201 */
[----:B----4-:R-:W-:-:S05]  /*06f0*/  IADD3 R13, PT, PT, R8, 0x1, RZ ;  /* 0x00000001080d7810 */ /* 0x010fca0007ffe0ff */
[----:B------:R1:W-:Y:S04]  /*0700*/  STL [R6], R13 ;  /* 0x0000000d06007387 */ /* 0x0003e80000100800 */
[----:B0-----:R-:W3:Y:S01]  /*0710*/  LDL R11, [R10] ;  /* 0x000000000a0b7983 */ /* 0x001ee20000100800 */
[----:B------:R-:W-:Y:S02]  /*0720*/  VIADD R16, R0, 0xc ;  /* 0x0000000c00107836 */ /* 0x000fe40000000000 */
[----:B--2---:R-:W-:-:S03]  /*0730*/  IMAD R12, R12, 0x4, R1 ;  /* 0x000000040c0c7824 */ /* 0x004fc600078e0201 */
[----:B------:R-:W-:-:S04]  /*0740*/  IADD3 R8, P1, PT, R16, R7, RZ ;  /* 0x0000000710087210 */ /* 0x000fc80007f3e0ff */
[----:B------:R-:W-:-:S05]  /*0750*/  LEA.HI.X.SX32 R9, R16, R5, 0x1, P1 ;  /* 0x0000000510097211 */ /* 0x000fca00008f0eff */
[----:B------:R-:W2:Y:S04]  /*0760*/  LDG.E.S8 R16, desc[UR8][R8.64+-0x1] ;  /* 0xffffff0808107981 */ /* 0x000ea8000c1e1300 */
[----:B-1----:R-:W4:Y:S01]  /*0770*/  LDG.E.S8 R6, desc[UR8][R8.64] ;  /* 0x0000000808067981 */ /* 0x002f22000c1e1300 */
[----:B---3--:R-:W-:-:S05]  /*0780*/  IADD3 R11, PT, PT, R11, 0x1, RZ ;  /* 0x000000010b0b7810 */ /* 0x008fca0007ffe0ff */
[----:B------:R0:W-:Y:S04]  /*0790*/  STL [R10], R11 ;  /* 0x0000000b0a007387 */ /* 0x0001e80000100800 */
[----:B------:R-:W3:Y:S01]  /*07a0*/  LDL R14, [R12] ;  /* 0x000000000c0e7983 */ /* 0x000ee20000100800 */
[----:B--2---:R-:W-:-:S03]  /*07b0*/  LEA R16, R16, R1, 0x2 ;  /* 0x0000000110107211 */ /* 0x004fc600078e10ff */
[----:B0-----:R-:W2:Y:S01]  /*07c0*/  LDG.E.S8 R10, desc[UR8][R8.64+0x1] ;  /* 0x00000108080a7981 */ /* 0x001ea2000c1e1300 */
[----:B---3--:R-:W-:-:S05]  /*07d0*/  VIADD R13, R14, 0x1 ;  /* 0x000000010e0d7836 */ /* 0x008fca0000000000 */
[----:B------:R0:W-:Y:S04]  /*07e0*/  STL [R12], R13 ;  /* 0x0000000d0c007387 */ /* 0x0001e80000100800 */
[----:B------:R-:W3:Y:S01]  /*07f0*/  LDL R2, [R16] ;  /* 0x0000000010027983 */ /* 0x000ee20000100800 */
[--C-:B----4-:R-:W-:Y:S02]  /*0800*/  IMAD R6, R6, 0x4, R1.reuse ;  /* 0x0000000406067824 */ /* 0x110fe400078e0201 */
[----:B--2---:R-:W-:Y:S01]  /*0810*/  IMAD R10, R10, 0x4, R1 ;  /* 0x000000040a0a7824 */ /* 0x004fe200078e0201 */
[----:B0-----:R-:W2:Y:S01]  /*0820*/  LDG.E.S8 R12, desc[UR8][R8.64+0x2] ;  /* 0x00000208080c7981 */ /* 0x001ea2000c1e1300 */
[----:B---3--:R-:W-:-:S05]  /*0830*/  VIADD R3, R2, 0x1 ;  /* 0x0000000102037836 */ /* 0x008fca0000000000 */
[----:B------:R0:W-:Y:S04]  /*0840*/  STL [R16], R3 ;  /* 0x0000000310007387 */ /* 0x0001e80000100800 */
[----:B------:R-:W3:Y:S02]  /*0850*/  LDL R2, [R6] ;  /* 0x0000000006027983 */ /* 0x000ee40000100800 */
[----:B---3--:R-:W-:-:S05]  /*0860*/  IADD3 R11, PT, PT, R2, 0x1, RZ ;  /* 0x00000001020b7810 */ /* 0x008fca0007ffe0ff */
[----:B------:R1:W-:Y:S04]  /*0870*/  STL [R6], R11 ;  /* 0x0000000b06007387 */ /* 0x0003e80000100800 */
[----:B------:R-:W3:Y:S01]  /*0880*/  LDL R2, [R10] ;  /* 0x000000000a027983 */ /* 0x000ee20000100800 */
[----:B--2---:R-:W-:Y:S01]  /*0890*/  LEA R12, R12, R1, 0x2 ;  /* 0x000000010c0c7211 */ /* 0x004fe200078e10ff */
[----:B---3--:R-:W-:-:S05]  /*08a0*/  VIADD R13, R2, 0x1 ;  /* 0x00000001020d7836 */ /* 0x008fca0000000000 */
[----:B------:R1:W-:Y:S04]  /*08b0*/  STL [R10], R13 ;  /* 0x0000000d0a007387 */ /* 0x0003e80000100800 */
[----:B------:R-:W0:Y:S01]  /*08c0*/  LDL R2, [R12] ;  /* 0x000000000c027983 */ /* 0x000e220000100800 */
[----:B------:R-:W-:-:S05]  /*08d0*/  VIADD R4, R4, 0x10 ;  /* 0x0000001004047836 */ /* 0x000fca0000000000 */
[----:B------:R-:W-:Y:S02]  /*08e0*/  ISETP.GE.AND P1, PT, R4, -0xc, PT ;  /* 0xfffffff40400780c */ /* 0x000fe40003f26270 */
[----:B------:R-:W-:Y:S01]  /*08f0*/  IADD3 R0, PT, PT, R0, 0x10, RZ ;  /* 0x0000001000007810 */ /* 0x000fe20007ffe0ff */
[----:B0-----:R-:W-:-:S05]  /*0900*/  VIADD R3, R2, 0x1 ;  /* 0x0000000102037836 */ /* 0x001fca0000000000 */
[----:B------:R1:W-:Y:S05]  /*0910*/  STL [R12], R3 ;  /* 0x000000030c007387 */ /* 0x0003ea0000100800 */
[----:B------:R-:W-:Y:S05]  /*0920*/  @!P1 BRA `(.L_x_9) ;  /* 0xfffffff800849947 */ /* 0x000fea000383ffff */
.L_x_8:
[----:B------:R-:W-:Y:S05]  /*0930*/  BSYNC.RECONVERGENT B2 ;  /* 0x0000000000027941 */ /* 0x000fea0003800200 */
.L_x_7:
[----:B------:R-:W-:Y:S01]  /*0940*/  IMAD.MOV R2, RZ, RZ, -R4 ;  /* 0x000000ffff027224 */ /* 0x000fe200078e0a04 */
[----:B------:R-:W-:Y:S04]  /*0950*/  BSSY.RECONVERGENT B2, `(.L_x_10) ;  /* 0x0000033000027945 */ /* 0x000fe80003800200 */
[----:B------:R-:W-:-:S13]  /*0960*/  ISETP.GT.AND P1, PT, R2, 0x4, PT ;  /* 0x000000040200780c */ /* 0x000fda0003f24270 */
[----:B------:R-:W-:Y:S05]  /*0970*/  @!P1 BRA `(.L_x_11) ;  /* 0x0000000000c09947 */ /* 0x000fea0003800000 */
[----:B------:R-:W-:-:S04]  /*0980*/  IADD3 R2, P0, PT, R0, R7, RZ ;  /* 0x0000000700027210 */ /* 0x000fc80007f1e0ff */
[----:B-1----:R-:W-:-:S05]  /*0990*/  LEA.HI.X.SX32 R3, R0, R5, 0x1, P0 ;  /* 0x0000000500037211 */ /* 0x002fca00000f0eff */
[----:B------:R-:W2:Y:S04]  /*09a0*/  LDG.E.S8 R6, desc[UR8][R2.64+-0x1] ;  /* 0xffffff0802067981 */ /* 0x000ea8000c1e1300 */
[----:B------:R-:W3:Y:S04]  /*09b0*/  LDG.E.S8 R10, desc[UR8][R2.64] ;  /* 0x00000008020a7981 */ /* 0x000ee8000c1e1300 */
[----:B------:R-:W4:Y:S04]  /*09c0*/  LDG.E.S8 R12, desc[UR8][R2.64+0x1] ;  /* 0x00000108020c7981 */ /* 0x000f28000c1e1300 */
[----:B------:R-:W5:Y:S01]  /*09d0*/  LDG.E.S8 R16, desc[UR8][R2.64+0x2] ;  /* 0x0000020802107981 */ /* 0x000f62000c1e1300 */
[----:B--2---:R-:W-:-:S05]  /*09e0*/  IMAD R6, R6, 0x4, R1 ;  /* 0x0000000406067824 */ /* 0x004fca00078e0201 */
[----:B------:R-:W2:Y:S01]  /*09f0*/  LDL R8, [R6] ;  /* 0x0000000006087983 */ /* 0x000ea20000100800 */
[----:B---3--:R-:W-:Y:S01]  /*0a00*/  IMAD R10, R10, 0x4, R1 ;  /* 0x000000040a0a7824 */ /* 0x008fe200078e0201 */
[----:B--2---:R-:W-:-:S05]  /*0a10*/  IADD3 R11, PT, PT, R8, 0x1, RZ ;  /* 0x00000001080b7810 */ /* 0x004fca0007ffe0ff */
[----:B------:R-:W-:Y:S04]  /*0a20*/  STL [R6], R11 ;  /* 0x0000000b06007387 */ /* 0x000fe80000100800 */
[----:B------:R-:W2:Y:S01]  /*0a30*/  LDL R8, [R10] ;  /* 0x000000000a087983 */ /* 0x000ea20000100800 */
[----:B----4-:R-:W-:Y:S01]  /*0a40*/  LEA R12, R12, R1, 0x2 ;  /* 0x000000010c0c7211 */ /* 0x010fe200078e10ff */
[----:B--2---:R-:W-:-:S05]  /*0a50*/  VIADD R13, R8, 0x1 ;  /* 0x00000001080d7836 */ /* 0x004fca0000000000 */
[----:B------:R0:W-:Y:S04]  /*0a60*/  STL [R10], R13 ;  /* 0x0000000d0a007387 */ /* 0x0001e80000100800 */
[----:B------:R-:W2:Y:S01]  /*0a70*/  LDL R14, [R12] ;  /* 0x000000000c0e7983 */ /* 0x000ea20000100800 */
[----:B------:R-:W-:Y:S01]  /*0a80*/  VIADD R18, R0, 0x4 ;  /* 0x0000000400127836 */ /* 0x000fe20000000000 */
[----:B-----5:R-:W-:-:S04]  /*0a90*/  LEA R16, R16, R1, 0x2 ;  /* 0x0000000110107211 */ /* 0x020fc800078e10ff */
[----:B------:R-:W-:-:S04]  /*0aa0*/  IADD3 R8, P0, PT, R18, R7, RZ ;  /* 0x0000000712087210 */ /* 0x000fc80007f1e0ff */
[----:B------:R-:W-:-:S05]  /*0ab0*/  LEA.HI.X.SX32 R9, R18, R5, 0x1, P0 ;  /* 0x0000000512097211 */ /* 0x000fca00000f0eff */
[----:B0-----:R-:W3:Y:S01]  /*0ac0*/  LDG.E.S8 R10, desc[UR8][R8.64+0x1] ;  /* 0x00000108080a7981 */ /* 0x001ee2000c1e1300 */
[----:B--2---:R-:W-:-:S03]  /*0ad0*/  VIADD R11, R14, 0x1 ;  /* 0x000000010e0b7836 */ /* 0x004fc60000000000 */
[----:B------:R-:W2:Y:S04]  /*0ae0*/  LDG.E.S8 R14, desc[UR8][R8.64+-0x1] ;  /* 0xffffff08080e7981 */ /* 0x000ea8000c1e1300 */
[----:B------:R0:W-:Y:S04]  /*0af0*/  STL [R12], R11 ;  /* 0x0000000b0c007387 */ /* 0x0001e80000100800 */
[----:B------:R-:W4:Y:S01]  /*0b00*/  LDL R6, [R16] ;  /* 0x0000000010067983 */ /* 0x000f220000100800 */
[----:B---3--:R-:W-:-:S03]  /*0b10*/  LEA R10, R10, R1, 0x2 ;  /* 0x000000010a0a7211 */ /* 0x008fc600078e10ff */
[----:B0-----:R-:W3:Y:S01]  /*0b20*/  LDG.E.S8 R12, desc[UR8][R8.64+0x2] ;  /* 0x00000208080c7981 */ /* 0x001ee2000c1e1300 */
[--C-:B--2---:R-:W-:Y:S02]  /*0b30*/  IMAD R14, R14, 0x4, R1.reuse ;  /* 0x000000040e0e7824 */ /* 0x104fe400078e0201 */
[----:B----4-:R-:W-:Y:S02]  /*0b40*/  VIADD R13, R6, 0x1 ;  /* 0x00000001060d7836 */ /* 0x010fe40000000000 */
[----:B------:R-:W2:Y:S04]  /*0b50*/  LDG.E.S8 R6, desc[UR8][R8.64] ;  /* 0x0000000808067981 */ /* 0x000ea8000c1e1300 */
[----:B------:R0:W-:Y:S04]  /*0b60*/  STL [R16], R13 ;  /* 0x0000000d10007387 */ /* 0x0001e80000100800 */
[----:B------:R-:W4:Y:S01]  /*0b70*/  LDL R2, [R14] ;  /* 0x000000000e027983 */ /* 0x000f220000100800 */
[----:B--2---:R-:W-:Y:S01]  /*0b80*/  IMAD R6, R6, 0x4, R1 ;  /* 0x0000000406067824 */ /* 0x004fe200078e0201 */
[----:B----4-:R-:W-:-:S05]  /*0b90*/  IADD3 R3, PT, PT, R2, 0x1, RZ ;  /* 0x0000000102037810 */ /* 0x010fca0007ffe0ff */
[----:B------:R1:W-:Y:S04]  /*0ba0*/  STL [R14], R3 ;  /* 0x000000030e007387 */ /* 0x0003e80000100800 */
[----:B------:R-:W2:Y:S02]  /*0bb0*/  LDL R2, [R6] ;  /* 0x0000000006027983 */ /* 0x000ea40000100800 */
[----:B--2---:R-:W-:-:S05]  /*0bc0*/  VIADD R11, R2, 0x1 ;  /* 0x00000001020b7836 */ /* 0x004fca0000000000 */
[----:B------:R2:W-:Y:S04]  /*0bd0*/  STL [R6], R11 ;  /* 0x0000000b06007387 */ /* 0x0005e80000100800 */
[----:B------:R-:W0:Y:S01]  /*0be0*/  LDL R2, [R10] ;  /* 0x000000000a027983 */ /* 0x000e220000100800 */
[----:B---3--:R-:W-:Y:S02]  /*0bf0*/  IMAD R12, R12, 0x4, R1 ;  /* 0x000000040c0c7824 */ /* 0x008fe400078e0201 */
[----:B0-----:R-:W-:-:S05]  /*0c00*/  VIADD R13, R2, 0x1 ;  /* 0x00000001020d7836 */ /* 0x001fca0000000000 */
[----:B------:R2:W-:Y:S04]  /*0c10*/  STL [R10], R13 ;  /* 0x0000000d0a007387 */ /* 0x0005e80000100800 */
[----:B------:R-:W1:Y:S01]  /*0c20*/  LDL R2, [R12] ;  /* 0x000000000c027983 */ /* 0x000e620000100800 */
[----:B------:R-:W-:Y:S01]  /*0c30*/  PLOP3.LUT P0, PT, PT, PT, PT, 0x8, 0x80 ;  /* 0x000000000080781c */ /* 0x000fe20003f0e170 */
[----:B------:R-:W-:Y:S02]  /*0c40*/  VIADD R4, R4, 0x8 ;  /* 0x0000000804047836 */ /* 0x000fe40000000000 */
[----:B------:R-:W-:Y:S01]  /*0c50*/  VIADD R0, R0, 0x8 ;  /* 0x0000000800007836 */ /* 0x000fe20000000000 */
[----:B-1----:R-:W-:-:S05]  /*0c60*/  IADD3 R3, PT, PT, R2, 0x1, RZ ;  /* 0x0000000102037810 */ /* 0x002fca0007ffe0ff */
[----:B------:R2:W-:Y:S04]  /*0c70*/  STL [R12], R3 ;  /* 0x000000030c007387 */ /* 0x0005e80000100800 */
.L_x_11:
[----:B------:R-:W-:Y:S05]  /*0c80*/  BSYNC.RECONVERGENT B2 ;  /* 0x0000000000027941 */ /* 0x000fea0003800200 */
.L_x_10:
[----:B------:R-:W-:-:S13]  /*0c90*/  ISETP.NE.OR P0, PT, R4, RZ, P0 ;  /* 0x000000ff0400720c */ /* 0x000fda0000705670 */
[----:B------:R-:W-:Y:S05]  /*0ca0*/  @!P0 BREAK.RELIABLE B1 ;  /* 0x0000000000018942 */ /* 0x000fea0003800100 */
[----:B------:R-:W-:Y:S05]  /*0cb0*/  @!P0 BRA `(.L_x_1) ;  /* 0x00000000006c8947 */ /* 0x000fea0003800000 */
.L_x_6:
[----:B------:R-:W-:Y:S05]  /*0cc0*/  BSYNC.RELIABLE B1 ;  /* 0x0000000000017941 */ /* 0x000fea0003800100 */
.L_x_5:
[----:B------:R-:W-:-:S04]  /*0cd0*/  IADD3 R2, P0, PT, R0, R7, RZ ;  /* 0x0000000700027210 */ /* 0x000fc80007f1e0ff */
[----:B-12---:R-:W-:-:S05]  /*0ce0*/  LEA.HI.X.SX32 R3, R0, R5, 0x1, P0 ;  /* 0x0000000500037211 */ /* 0x006fca00000f0eff */
[----:B------:R-:W2:Y:S04]  /*0cf0*/  LDG.E.S8 R6, desc[UR8][R2.64+-0x1] ;  /* 0xffffff0802067981 */ /* 0x000ea8000c1e1300 */
[----:B---3--:R-:W3:Y:S04]  /*0d00*/  LDG.E.S8 R10, desc[UR8][R2.64] ;  /* 0x00000008020a7981 */ /* 0x008ee8000c1e1300 */
[----:B------:R-:W4:Y:S04]  /*0d10*/  LDG.E.S8 R12, desc[UR8][R2.64+0x1] ;  /* 0x00000108020c7981 */ /* 0x000f28000c1e1300 */
[----:B------:R-:W5:Y:S01]  /*0d20*/  LDG.E.S8 R14, desc[UR8][R2.64+0x2] ;  /* 0x00000208020e7981 */ /* 0x000f62000c1e1300 */
[----:B--2---:R-:W-:-:S05]  /*0d30*/  LEA R6, R6, R1, 0x2 ;  /* 0x0000000106067211 */ /* 0x004fca00078e10ff */
[----:B------:R-:W2:Y:S01]  /*0d40*/  LDL R8, [R6] ;  /* 0x0000000006087983 */ /* 0x000ea20000100800 */
[----:B---3--:R-:W-:Y:S02]  /*0d50*/  IMAD R10, R10, 0x4, R1 ;  /* 0x000000040a0a7824 */ /* 0x008fe400078e0201 */
[----:B--2---:R-:W-:-:S05]  /*0d60*/  VIADD R9, R8, 0x1 ;  /* 0x0000000108097836 */ /* 0x004fca0000000000 */
[----:B------:R0:W-:Y:S04]  /*0d70*/  STL [R6], R9 ;  /* 0x0000000906007387 */ /* 0x0001e80000100800 */
[----:B------:R-:W2:Y:S01]  /*0d80*/  LDL R8, [R10] ;  /* 0x000000000a087983 */ /* 0x000ea20000100800 */
[----:B----4-:R-:W-:Y:S01]  /*0d90*/  IMAD R12, R12, 0x4, R1 ;  /* 0x000000040c0c7824 */ /* 0x010fe200078e0201 */
[----:B--2---:R-:W-:-:S05]  /*0da0*/  IADD3 R11, PT, PT, R8, 0x1, RZ ;  /* 0x00000001080b7810 */ /* 0x004fca0007ffe0ff */
[----:B------:R3:W-:Y:S04]  /*0db0*/  STL [R10], R11 ;  /* 0x0000000b0a007387 */ /* 0x0007e80000100800 */
[----:B------:R-:W2:Y:S01]  /*0dc0*/  LDL R8, [R12] ;  /* 0x000000000c087983 */ /* 0x000ea20000100800 */
[----:B-----5:R-:W-:Y:S01]  /*0dd0*/  LEA R14, R14, R1, 0x2 ;  /* 0x000000010e0e7211 */ /* 0x020fe200078e10ff */
[----:B--2---:R-:W-:-:S05]  /*0de0*/  VIADD R13, R8, 0x1 ;  /* 0x00000001080d7836 */ /* 0x004fca0000000000 */
[----:B------:R3:W-:Y:S04]  /*0df0*/  STL [R12], R13 ;  /* 0x0000000d0c007387 */ /* 0x0007e80000100800 */
[----:B0-----:R-:W2:Y:S01]  /*0e00*/  LDL R6, [R14] ;  /* 0x000000000e067983 */ /* 0x001ea20000100800 */
[----:B------:R-:W-:-:S05]  /*0e10*/  VIADD R4, R4, 0x4 ;  /* 0x0000000404047836 */ /* 0x000fca0000000000 */
[----:B------:R-:W-:Y:S02]  /*0e20*/  ISETP.NE.AND P0, PT, R4, RZ, PT ;  /* 0x000000ff0400720c */ /* 0x000fe40003f05270 */
[----:B------:R-:W-:Y:S01]  /*0e30*/  IADD3 R0, PT, PT, R0, 0x4, RZ ;  /* 0x0000000400007810 */ /* 0x000fe20007ffe0ff */
[----:B--2---:R-:W-:-:S05]  /*0e40*/  VIADD R9, R6, 0x1 ;  /* 0x0000000106097836 */ /* 0x004fca0000000000 */
[----:B------:R3:W-:Y:S05]  /*0e50*/  STL [R14], R9 ;  /* 0x000000090e007387 */ /* 0x0007ea0000100800 */
[----:B------:R-:W-:Y:S05]  /*0e60*/  @P0 BRA `(.L_x_5) ;  /* 0xfffffffc00980947 */ /* 0x000fea000383ffff */
.L_x_1:
[----:B------:R-:W-:Y:S05]  /*0e70*/  BSYNC.RECONVERGENT B0 ;  /* 0x0000000000007941 */ /* 0x000fea0003800200 */
.L_x_0:
[----:B------:R-:W-:Y:S05]  /*0e80*/  WARPSYNC.ALL ;  /* 0x0000000000007948 */ /* 0x000fea0003800000 */
[----:B-123--:R-:W2:Y:S01]  /*0e90*/  LDL.128 R12, [R1+0x20] ;  /* 0x00002000010c7983 */ /* 0x00eea20000100c00 */
[----:B------:R-:W1:Y:S03]  /*0ea0*/  LDCU.64 UR4, c[0x0][0x388] ;  /* 0x00007100ff0477ac */ /* 0x000e660008000a00 */
[----:B------:R-:W3:Y:S04]  /*0eb0*/  LDL.128 R20, [R1+0x10] ;  /* 0x0000100001147983 */ /* 0x000ee80000100c00 */
[----:B------:R-:W4:Y:S04]  /*0ec0*/  LDL.128 R8, [R1+0x40] ;  /* 0x0000400001087983 */ /* 0x000f280000100c00 */
[----:B------:R-:W5:Y:S04]  /*0ed0*/  LDL.128 R16, [R1+0x30] ;  /* 0x0000300001107983 */ /* 0x000f680000100c00 */
[----:B0-----:R-:W5:Y:S04]  /*0ee0*/  LDL.128 R4, [R1+0x60] ;  /* 0x0000600001047983 */ /* 0x001f680000100c00 */
[----:B------:R-:W5:Y:S04]  /*0ef0*/  LDL.128 R24, [R1+0x70] ;  /* 0x0000700001187983 */ /* 0x000f680000100c00 */
[----:B------:R-:W5:Y:S04]  /*0f00*/  LDL.128 R28, [R1+0x50] ;  /* 0x00005000011c7983 */ /* 0x000f680000100c00 */
[----:B------:R-:W5:Y:S01]  /*0f10*/  LDL.128 R32, [R1] ;  /* 0x0000000001207983 */ /* 0x000f620000100c00 */
[----:B--2---:R-:W-:Y:S08]  /*0f20*/  REDUX.SUM UR52, R12 ;  /* 0x000000000c3473c4 */ /* 0x004ff0000000c000 */
[----:B------:R-:W-:Y:S08]  /*0f30*/  REDUX.SUM UR18, R13 ;  /* 0x000000000d1273c4 */ /* 0x000ff0000000c000 */
[----:B------:R-:W-:Y:S08]  /*0f40*/  REDUX.SUM UR51, R14 ;  /* 0x000000000e3373c4 */ /* 0x000ff0000000c000 */
[----:B------:R0:W-:Y:S02]  /*0f50*/  REDUX.SUM UR50, R15 ;  /* 0x000000000f3273c4 */ /* 0x0001e4000000c000 */
[----:B0-----:R-:W2:Y:S06]  /*0f60*/  LDL.128 R12, [R1+0x90] ;  /* 0x00009000010c7983 */ /* 0x001eac0000100c00 */
[----:B---3--:R-:W0:Y:S08]  /*0f70*/  REDUX.SUM UR19, R20 ;  /* 0x00000000141373c4 */ /* 0x008e30000000c000 */
[----:B------:R-:W3:Y:S08]  /*0f80*/  REDUX.SUM UR55, R21 ;  /* 0x00000000153773c4 */ /* 0x000ef0000000c000 */
[----:B------:R-:W-:Y:S08]  /*0f90*/  REDUX.SUM UR54, R22 ;  /* 0x00000000163673c4 */ /* 0x000ff0000000c000 */
[----:B------:R1:W-:Y:S02]  /*0fa0*/  REDUX.SUM UR53, R23 ;  /* 0x00000000173573c4 */ /* 0x0003e4000000c000 */
[----:B-1----:R-:W3:Y:S06]  /*0fb0*/  LDL.128 R20, [R1+0xa0] ;  /* 0x0000a00001147983 */ /* 0x002eec0000100c00 */
[----:B----4-:R-:W-:Y:S08]  /*0fc0*/  REDUX.SUM UR46, R8 ;  /* 0x00000000082e73c4 */ /* 0x010ff0000000c000 */
[----:B------:R-:W-:Y:S08]  /*0fd0*/  REDUX.SUM UR45, R9 ;  /* 0x00000000092d73c4 */ /* 0x000ff0000000c000 */
[----:B------:R-:W-:Y:S08]  /*0fe0*/  REDUX.SUM UR44, R10 ;  /* 0x000000000a2c73c4 */ /* 0x000ff0000000c000 */
[----:B------:R1:W-:Y:S02]  /*0ff0*/  REDUX.SUM UR16, R11 ;  /* 0x000000000b1073c4 */ /* 0x0003e4000000c000 */
[----:B-1----:R-:W4:Y:S06]  /*1000*/  LDL.128 R8, [R1+0xb0] ;  /* 0x0000b00001087983 */ /* 0x002f2c0000100c00 */
[----:B-----5:R-:W-:Y:S08]  /*1010*/  REDUX.SUM UR49, R16 ;  /* 0x00000000103173c4 */ /* 0x020ff0000000c000 */
[----:B------:R-:W-:Y:S08]  /*1020*/  REDUX.SUM UR48, R17 ;  /* 0x00000000113073c4 */ /* 0x000ff0000000c000 */
[----:B------:R-:W-:Y:S08]  /*1030*/  REDUX.SUM UR17, R18 ;  /* 0x00000000121173c4 */ /* 0x000ff0000000c000 */
[----:B------:R1:W-:Y:S02]  /*1040*/  REDUX.SUM UR47, R19 ;  /* 0x00000000132f73c4 */ /* 0x0003e4000000c000 */
[----:B-1----:R-:W5:Y:S06]  /*1050*/  LDL.128 R16, [R1+0x80] ;  /* 0x0000800001107983 */ /* 0x002f6c0000100c00 */
[----:B------:R-:W-:Y:S08]  /*1060*/  REDUX.SUM UR15, R4 ;  /* 0x00000000040f73c4 */ /* 0x000ff0000000c000 */
        /* <DEDUP_REMOVED lines=14> */
[----:B--2---:R-:W-:Y:S08]  /*1150*/  REDUX.SUM UR30, R12 ;  /* 0x000000000c1e73c4 */ /* 0x004ff0000000c000 */
[----:B------:R-:W-:Y:S08]  /*1160*/  REDUX.SUM UR29, R13 ;  /* 0x000000000d1d73c4 */ /* 0x000ff0000000c000 */
[----:B------:R-:W-:Y:S08]  /*1170*/  REDUX.SUM UR28, R14 ;  /* 0x000000000e1c73c4 */ /* 0x000ff0000000c000 */
[----:B------:R1:W-:Y:S02]  /*1180*/  REDUX.SUM UR12, R15 ;  /* 0x000000000f0c73c4 */ /* 0x0003e4000000c000 */
[----:B-1----:R-:W2:Y:S06]  /*1190*/  LDL.128 R12, [R1+0xf0] ;  /* 0x0000f000010c7983 */ /* 0x002eac0000100c00 */
[----:B---3--:R-:W-:Y:S08]  /*11a0*/  REDUX.SUM UR27, R20 ;  /* 0x00000000141b73c4 */ /* 0x008ff0000000c000 */
[----:B------:R-:W-:Y:S08]  /*11b0*/  REDUX.SUM UR26, R21 ;  /* 0x00000000151a73c4 */ /* 0x000ff0000000c000 */
        /* <DEDUP_REMOVED lines=18> */
[----:B------:R0:W-:Y:S08]  /*12e0*/  REDUX.SUM UR57, R34 ;  /* 0x00000000223973c4 */ /* 0x0001f0000000c000 */
[----:B------:R-:W1:Y:S01]  /*12f0*/  REDUX.SUM UR56, R35 ;  /* 0x00000000233873c4 */ /* 0x000e62000000c000 */
[----:B------:R-:W1:Y:S01]  /*1300*/  S2R R0, SR_LANEID ;  /* 0x0000000000007919 */ /* 0x000e620000000000 */
[----:B------:R-:W-:Y:S01]  /*1310*/  UIADD3 UR4, UP0, UPT, UR4, 0x4, URZ ;  /* 0x0000000404047890 */ /* 0x000fe2000ff1e0ff */
[----:B0-----:R-:W-:-:S02]  /*1320*/  IMAD.U32 R34, RZ, RZ, UR19 ;  /* 0x00000013ff227e24 */ /* 0x001fc4000f8e00ff */
[----:B------:R-:W-:-:S03]  /*1330*/  IMAD.U32 R37, RZ, RZ, UR55 ;  /* 0x00000037ff257e24 */ /* 0x000fc6000f8e00ff */
[----:B------:R0:W-:Y:S01]  /*1340*/  REDUX.SUM UR21, R26 ;  /* 0x000000001a1573c4 */ /* 0x0001e2000000c000 */
[----:B------:R-:W-:Y:S01]  /*1350*/  VOTEU.ANY UR6, UPT, PT ;  /* 0x0000000000067886 */ /* 0x000fe200038e0100 */
[----:B0-----:R-:W-:-:S06]  /*1360*/  IMAD.U32 R26, RZ, RZ, UR4 ;  /* 0x00000004ff1a7e24 */ /* 0x001fcc000f8e00ff */
[----:B------:R-:W0:Y:S08]  /*1370*/  REDUX.SUM UR59, R32 ;  /* 0x00000000203b73c4 */ /* 0x000e30000000c000 */
[----:B------:R1:W-:Y:S01]  /*1380*/  REDUX.SUM UR22, R29 ;  /* 0x000000001d1673c4 */ /* 0x0003e2000000c000 */
[----:B------:R-:W-:Y:S01]  /*1390*/  UFLO.U32 UR6, UR6 ;  /* 0x00000006000672bd */ /* 0x000fe200080e0000 */
[----:B-1----:R-:W-:-:S05]  /*13a0*/  MOV R29, UR56 ;  /* 0x00000038001d7c02 */ /* 0x002fca0008000f00 */
[----:B------:R-:W-:Y:S01]  /*13b0*/  ISETP.EQ.U32.AND P0, PT, R0, UR6, PT ;  /* 0x0000000600007c0c */ /* 0x000fe2000bf02070 */
[----:B------:R1:W5:Y:S01]  /*13c0*/  REDUX.SUM UR58, R33 ;  /* 0x00000000213a73c4 */ /* 0x000362000000c000 */
[----:B------:R-:W-:Y:S01]  /*13d0*/  MOV R38, UR54 ;  /* 0x0000003600267c02 */ /* 0x000fe20008000f00 */
[----:B0-----:R-:W-:-:S06]  /*13e0*/  IMAD.U32 R0, RZ, RZ, UR59 ;  /* 0x0000003bff007e24 */ /* 0x001fcc000f8e00ff */
[----:B------:R0:W5:Y:S01]  /*13f0*/  REDUX.SUM UR71, R28 ;  /* 0x000000001c4773c4 */ /* 0x000162000000c000 */
[----:B-1----:R-:W-:Y:S01]  /*1400*/  MOV R33, UR18 ;  /* 0x0000001200217c02 */ /* 0x002fe20008000f00 */
[----:B0-----:R-:W-:-:S06]  /*1410*/  IMAD.U32 R28, RZ, RZ, UR52 ;  /* 0x00000034ff1c7e24 */ /* 0x001fcc000f8e00ff */
[----:B--2---:R-:W-:Y:S08]  /*1420*/  REDUX.SUM UR65, R12 ;  /* 0x000000000c4173c4 */ /* 0x004ff0000000c000 */
[----:B------:R-:W-:Y:S08]  /*1430*/  REDUX.SUM UR64, R13 ;  /* 0x000000000d4073c4 */ /* 0x000ff0000000c000 */
[----:B------:R-:W-:Y:S08]  /*1440*/  REDUX.SUM UR63, R14 ;  /* 0x000000000e3f73c4 */ /* 0x000ff0000000c000 */
[----:B------:R0:W-:Y:S02]  /*1450*/  REDUX.SUM UR20, R15 ;  /* 0x000000000f1473c4 */ /* 0x0001e4000000c000 */
[----:B0-----:R-:W2:Y:S06]  /*1460*/  LDL.128 R12, [R1+0x150] ;  /* 0x00015000010c7983 */ /* 0x001eac0000100c00 */
[----:B---3--:R0:W-:Y:S02]  /*1470*/  REDUX.SUM UR4, R21 ;  /* 0x00000000150473c4 */ /* 0x0081e4000000c000 */
[----:B0-----:R-:W-:-:S06]  /*1480*/  IMAD.U32 R21, RZ, RZ, UR57 ;  /* 0x00000039ff157e24 */ /* 0x001fcc000f8e00ff */
[----:B----4-:R-:W-:Y:S08]  /*1490*/  REDUX.SUM UR57, R8 ;  /* 0x00000000083973c4 */ /* 0x010ff0000000c000 */
[----:B------:R-:W-:Y:S08]  /*14a0*/  REDUX.SUM UR56, R9 ;  /* 0x00000000093873c4 */ /* 0x000ff0000000c000 */
[----:B------:R-:W-:Y:S08]  /*14b0*/  REDUX.SUM UR19, R10 ;  /* 0x000000000a1373c4 */ /* 0x000ff0000000c000 */
[----:B------:R0:W-:Y:S02]  /*14c0*/  REDUX.SUM UR55, R11 ;  /* 0x000000000b3773c4 */ /* 0x0001e4000000c000 */
[----:B0-----:R-:W3:Y:S06]  /*14d0*/  LDL.128 R8, [R1+0x160] ;  /* 0x0001600001087983 */ /* 0x001eec0000100c00 */
[----:B-----5:R-:W-:Y:S08]  /*14e0*/  REDUX.SUM UR62, R16 ;  /* 0x00000000103e73c4 */ /* 0x020ff0000000c000 */
[----:B------:R-:W-:Y:S08]  /*14f0*/  REDUX.SUM UR61, R17 ;  /* 0x00000000113d73c4 */ /* 0x000ff0000000c000 */
[----:B------:R-:W-:Y:S08]  /*1500*/  REDUX.SUM UR60, R18 ;  /* 0x00000000123c73c4 */ /* 0x000ff0000000c000 */
[----:B------:R0:W-:Y:S02]  /*1510*/  REDUX.SUM UR6, R19 ;  /* 0x00000000130673c4 */ /* 0x0001e4000000c000 */
[----:B0-----:R-:W4:Y:S06]  /*1520*/  LDL.128 R16, [R1+0x140] ;  /* 0x0001400001107983 */ /* 0x001f2c0000100c00 */
[----:B------:R0:W-:Y:S02]  /*1530*/  REDUX.SUM UR59, R20 ;  /* 0x00000000143b73c4 */ /* 0x0001e4000000c000 */
[----:B0-----:R-:W-:-:S06]  /*1540*/  IMAD.U32 R20, RZ, RZ, UR53 ;  /* 0x00000035ff147e24 */ /* 0x001fcc000f8e00ff */
[----:B------:R-:W-:Y:S08]  /*1550*/  REDUX.SUM UR54, R4 ;  /* 0x00000000043673c4 */ /* 0x000ff0000000c000 */
[----:B------:R-:W-:Y:S08]  /*1560*/  REDUX.SUM UR53, R5 ;  /* 0x00000000053573c4 */ /* 0x000ff0000000c000 */
[----:B------:R-:W-:Y:S08]  /*1570*/  REDUX.SUM UR52, R6 ;  /* 0x00000000063473c4 */ /* 0x000ff0000000c000 */
[----:B------:R0:W-:Y:S02]  /*1580*/  REDUX.SUM UR18, R7 ;  /* 0x00000000071273c4 */ /* 0x0001e4000000c000 */
[----:B0-----:R-:W5:Y:S06]  /*1590*/  LDL.128 R4, [R1+0x170] ;  /* 0x0001700001047983 */ /* 0x001f6c0000100c00 */
[----:B------:R-:W0:Y:S08]  /*15a0*/  REDUX.SUM UR70, R30 ;  /* 0x000000001e4673c4 */ /* 0x000e30000000c000 */
[----:B------:R1:W0:Y:S08]  /*15b0*/  REDUX.SUM UR69, R31 ;  /* 0x000000001f4573c4 */ /* 0x000230000000c000 */
[----:B-1----:R-:W1:Y:S01]  /*15c0*/  LDC.64 R30, c[0x0][0x388] ;  /* 0x0000e200ff1e7b82 */ /* 0x002e620000000a00 */
[----:B------:R-:W-:-:S07]  /*15d0*/  UIADD3.X UR5, UPT, UPT, URZ, UR5, URZ, UP0, !UPT ;  /* 0x00000005ff057290 */ /* 0x000fce00087fe4ff */
[----:B------:R0:W-:Y:S01]  /*15e0*/  REDUX.SUM UR66, R27 ;  /* 0x000000001b4273c4 */ /* 0x0001e2000000c000 */
[----:B------:R-:W-:Y:S01]  /*15f0*/  IMAD.U32 R2, RZ, RZ, UR58 ;  /* 0x0000003aff027e24 */ /* 0x000fe2000f8e00ff */
[----:B0-----:R-:W-:-:S06]  /*1600*/  MOV R27, UR5 ;  /* 0x00000005001b7c02 */ /* 0x001fcc0008000f00 */
[----:B------:R0:W-:Y:S01]  /*1610*/  REDUX.SUM UR58, R23 ;  /* 0x00000000173a73c4 */ /* 0x0001e2000000c000 */
[----:B------:R-:W-:Y:S01]  /*1620*/  IMAD.U32 R3, RZ, RZ, UR46 ;  /* 0x0000002eff037e24 */ /* 0x000fe2000f8e00ff */
[----:B0-----:R-:W-:Y:S01]  /*1630*/  MOV R23, UR45 ;  /* 0x0000002d00177c02 */ /* 0x001fe20008000f00 */
[----:B-1----:R0:W-:Y:S04]  /*1640*/  @P0 REDG.E.ADD.STRONG.GPU desc[UR8][R30.64], R0 ;  /* 0x000000001e00098e */ /* 0x0021e8000c12e108 */
[----:B------:R1:W-:Y:S01]  /*1650*/  @P0 REDG.E.ADD.STRONG.GPU desc[UR8][R26.64], R2 ;  /* 0x000000021a00098e */ /* 0x0003e2000c12e108 */
[----:B------:R-:W-:Y:S01]  /*1660*/  IMAD.U32 R32, RZ, RZ, UR43 ;  /* 0x0000002bff207e24 */ /* 0x000fe2000f8e00ff */
[----:B------:R-:W-:Y:S01]  /*1670*/  MOV R36, UR42 ;  /* 0x0000002a00247c02 */ /* 0x000fe20008000f00 */
[----:B------:R1:W5:Y:S01]  /*1680*/  REDUX.SUM UR68, R24 ;  /* 0x00000000184473c4 */ /* 0x000362000000c000 */
[----:B------:R-:W-:Y:S01]  /*1690*/  IMAD.U32 R35, RZ, RZ, UR51 ;  /* 0x00000033ff237e24 */ /* 0x000fe2000f8e00ff */
[----:B------:R1:W-:Y:S01]  /*16a0*/  @P0 REDG.E.ADD.STRONG.GPU desc[UR8][R26.64+0x4], R21 ;  /* 0x000004151a00098e */ /* 0x0003e2000c12e108 */
[----:B0-----:R-:W-:Y:S01]  /*16b0*/  IMAD.U32 R0, RZ, RZ, UR17 ;  /* 0x00000011ff007e24 */ /* 0x001fe2000f8e00ff */
[----:B------:R-:W-:Y:S01]  /*16c0*/  MOV R30, UR16 ;  /* 0x00000010001e7c02 */ /* 0x000fe20008000f00 */
[----:B------:R-:W-:-:S03]  /*16d0*/  IMAD.U32 R31, RZ, RZ, UR44 ;  /* 0x0000002cff1f7e24 */ /* 0x000fc6000f8e00ff */
[----:B------:R0:W5:Y:S01]  /*16e0*/  REDUX.SUM UR67, R25 ;  /* 0x00000000194373c4 */ /* 0x000162000000c000 */
[----:B-1----:R-:W-:Y:S01]  /*16f0*/  MOV R2, UR47 ;  /* 0x0000002f00027c02 */ /* 0x002fe20008000f00 */
[----:B------:R-:W-:Y:S01]  /*1700*/  IMAD.U32 R24, RZ, RZ, UR49 ;  /* 0x00000031ff187e24 */ /* 0x000fe2000f8e00ff */
[----:B------:R1:W-:Y:S04]  /*1710*/  @P0 REDG.E.ADD.STRONG.GPU desc[UR8][R26.64+0x8], R29 ;  /* 0x0000081d1a00098e */ /* 0x0003e8000c12e108 */
[----:B------:R-:W-:Y:S01]  /*1720*/  @P0 REDG.E.ADD.STRONG.GPU desc[UR8][R26.64+0xc], R34 ;  /* 0x00000c221a00098e */ /* 0x000fe2000c12e108 */
[----:B------:R1:W5:Y:S01]  /*1730*/  REDUX.SUM UR5, R22 ;  /* 0x00000000160573c4 */ /* 0x000362000000c000 */
[----:B0-----:R-:W-:Y:S02]  /*1740*/  MOV R25, UR48 ;  /* 0x0000003000197c02 */ /* 0x001fe40008000f00 */
[----:B------:R-:W-:Y:S04]  /*1750*/  @P0 REDG.E.ADD.STRONG.GPU desc[UR8][R26.64+0x10], R37 ;  /* 0x000010251a00098e */ /* 0x000fe8000c12e108 */
[----:B------:R-:W-:Y:S01]  /*1760*/  @P0 REDG.E.ADD.STRONG.GPU desc[UR8][R26.64+0x14], R38 ;  /* 0x000014261a00098e */ /* 0x000fe2000c12e108 */
[----:B-1----:R-:W-:-:S03]  /*1770*/  MOV R22, UR50 ;  /* 0x0000003200167c02 */ /* 0x002fc60008000f00 */
[----:B------:R0:W-:Y:S01]  /*1780*/  @P0 REDG.E.ADD.STRONG.GPU desc[UR8][R26.64+0x18], R20 ;  /* 0x000018141a00098e */ /* 0x0001e2000c12e108 */
[----:B------:R-:W-:-:S03]  /*1790*/  IMAD.U32 R21, RZ, RZ, UR41 ;  /* 0x00000029ff157e24 */ /* 0x000fc6000f8e00ff */
[----:B------:R-:W-:Y:S01]  /*17a0*/  @P0 REDG.E.ADD.STRONG.GPU desc[UR8][R26.64+0x1c], R28 ;  /* 0x00001c1c1a00098e */ /* 0x000fe2000c12e108 */
[----:B------:R-:W-:-:S03]  /*17b0*/  IMAD.U32 R29, RZ, RZ, UR15 ;  /* 0x0000000fff1d7e24 */ /* 0x000fc6000f8e00ff */
[----:B------:R-:W-:Y:S04]  /*17c0*/  @P0 REDG.E.ADD.STRONG.GPU desc[UR8][R26.64+0x20], R33 ;  /* 0x000020211a00098e */ /* 0x000fe8000c12e108 */
[----:B------:R1:W-:Y:S01]  /*17d0*/  @P0 REDG.E.ADD.STRONG.GPU desc[UR8][R26.64+0x24], R35 ;  /* 0x000024231a00098e */ /* 0x0003e2000c12e108 */
[----:B0-----:R-:W-:-:S03]  /*17e0*/  MOV R20, UR40 ;  /* 0x0000002800147c02 */ /* 0x001fc60008000f00 */
[----:B------:R-:W-:Y:S04]  /*17f0*/  @P0 REDG.E.ADD.STRONG.GPU desc[UR8][R26.64+0x28], R22 ;  /* 0x000028161a00098e */ /* 0x000fe8000c12e108 */
[----:B------:R-:W-:Y:S01]  /*1800*/  @P0 REDG.E.ADD.STRONG.GPU desc[UR8][R26.64+0x2c], R24 ;  /* 0x00002c181a00098e */ /* 0x000fe2000c12e108 */
[----:B-1----:R-:W-:-:S03]  /*1810*/  MOV R35, UR39 ;  /* 0x0000002700237c02 */ /* 0x002fc60008000f00 */
[----:B------:R-:W-:Y:S04]  /*1820*/  @P0 REDG.E.ADD.STRONG.GPU desc[UR8][R26.64+0x30], R25 ;  /* 0x000030191a00098e */ /* 0x000fe8000c12e108 */
[----:B------:R-:W-:Y:S01]  /*1830*/  @P0 REDG.E.ADD.STRONG.GPU desc[UR8][R26.64+0x34], R0 ;  /* 0x000034001a00098e */ /* 0x000fe2000c12e108 */
[----:B--2---:R-:W-:Y:S03]  /*1840*/  REDUX.SUM UR17, R12 ;  /* 0x000000000c1173c4 */ /* 0x004fe6000000c000 */
[----:B------:R-:W-:Y:S05]  /*1850*/  @P0 REDG.E.ADD.STRONG.GPU desc[UR8][R26.64+0x38], R2 ;  /* 0x000038021a00098e */ /* 0x000fea000c12e108 */
[----:B------:R-:W-:Y:S01]  /*1860*/  REDUX.SUM UR47, R13 ;  /* 0x000000000d2f73c4 */ /* 0x000fe2000000c000 */
[----:B------:R-:W-:Y:S07]  /*1870*/  @P0 REDG.E.ADD.STRONG.GPU desc[UR8][R26.64+0x3c], R3 ;  /* 0x00003c031a00098e */ /* 0x000fee000c12e108 */
[----:B------:R-:W-:Y:S01]  /*1880*/  REDUX.SUM UR46, R14 ;  /* 0x000000000e2e73c4 */ /* 0x000fe2000000c000 */
[----:B------:R0:W-:Y:S07]  /*1890*/  @P0 REDG.E.ADD.STRONG.GPU desc[UR8][R26.64+0x40], R23 ;  /* 0x000040171a00098e */ /* 0x0001ee000c12e108 */
[----:B------:R1:W-:Y:S08]  /*18a0*/  REDUX.SUM UR45, R15 ;  /* 0x000000000f2d73c4 */ /* 0x0003f0000000c000 */
[----:B---3--:R-:W-:Y:S01]  /*18b0*/  REDUX.SUM UR44, R8 ;  /* 0x00000000082c73c4 */ /* 0x008fe2000000c000 */
[----:B-1----:R-:W2:Y:S07]  /*18c0*/  LDL.128 R12, [R1+0x1a0] ;  /* 0x0001a000010c7983 */ /* 0x002eae0000100c00 */
[----:B------:R-:W-:Y:S08]  /*18d0*/  REDUX.SUM UR16, R9 ;  /* 0x00000000091073c4 */ /* 0x000ff0000000c000 */
[----:B------:R-:W-:Y:S08]  /*18e0*/  REDUX.SUM UR43, R10 ;  /* 0x000000000a2b73c4 */ /* 0x000ff0000000c000 */
[----:B------:R1:W-:Y:S08]  /*18f0*/  REDUX.SUM UR42, R11 ;  /* 0x000000000b2a73c4 */ /* 0x0003f0000000c000 */
[----:B----4-:R-:W-:Y:S01]  /*1900*/  REDUX.SUM UR51, R16 ;  /* 0x00000000103373c4 */ /* 0x010fe2000000c000 */
[----:B-1----:R-:W3:Y:S07]  /*1910*/  LDL.128 R8, [R1+0x190] ;  /* 0x0001900001087983 */ /* 0x002eee0000100c00 */
[----:B------:R-:W1:Y:S08]  /*1920*/  REDUX.SUM UR50, R17 ;  /* 0x00000000113273c4 */ /* 0x000e70000000c000 */
[----:B------:R-:W4:Y:S08]  /*1930*/  REDUX.SUM UR49, R18 ;  /* 0x00000000123173c4 */ /* 0x000f30000000c000 */
[----:B------:R0:W4:Y:S08]  /*1940*/  REDUX.SUM UR48, R19 ;  /* 0x00000000133073c4 */ /* 0x000130000000c000 */
[----:B-----5:R-:W5:Y:S01]  /*1950*/  REDUX.SUM UR41, R4 ;  /* 0x00000000042973c4 */ /* 0x020f62000000c000 */
[----:B0-----:R-:W4:Y:S07]  /*1960*/  LDL.128 R16, [R1+0x180] ;  /* 0x0001800001107983 */ /* 0x001f2e0000100c00 */
[----:B------:R-:W-:Y:S08]  /*1970*/  REDUX.SUM UR40, R5 ;  /* 0x00000000052873c4 */ /* 0x000ff0000000c000 */
[----:B------:R-:W0:Y:S08]  /*1980*/  REDUX.SUM UR15, R6 ;  /* 0x00000000060f73c4 */ /* 0x000e30000000c000 */
[----:B------:R1:W0:Y:S01]  /*1990*/  REDUX.SUM UR39, R7 ;  /* 0x00000000072773c4 */ /* 0x000222000000c000 */
[----:B------:R-:W-:Y:S01]  /*19a0*/  IMAD.U32 R23, RZ, RZ, UR13 ;  /* 0x0000000dff177e24 */ /* 0x000fe2000f8e00ff */
[----:B------:R-:W-:Y:S01]  /*19b0*/  MOV R24, UR31 ;  /* 0x0000001f00187c02 */ /* 0x000fe20008000f00 */
[----:B------:R-:W-:Y:S01]  /*19c0*/  IMAD.U32 R25, RZ, RZ, UR30 ;  /* 0x0000001eff197e24 */ /* 0x000fe2000f8e00ff */
[----:B------:R-:W-:Y:S01]  /*19d0*/  MOV R33, UR29 ;  /* 0x0000001d00217c02 */ /* 0x000fe20008000f00 */
[----:B------:R-:W-:Y:S01]  /*19e0*/  IMAD.U32 R0, RZ, RZ, UR35 ;  /* 0x00000023ff007e24 */ /* 0x000fe2000f8e00ff */
[----:B------:R-:W-:Y:S01]  /*19f0*/  MOV R22, UR34 ;  /* 0x0000002200167c02 */ /* 0x000fe20008000f00 */
[----:B------:R-:W-:Y:S01]  /*1a00*/  IMAD.U32 R28, RZ, RZ, UR33 ;  /* 0x00000021ff1c7e24 */ /* 0x000fe2000f8e00ff */
[----:B-1----:R-:W5:Y:S01]  /*1a10*/  LDL.128 R4, [R1+0x1b0] ;  /* 0x0001b00001047983 */ /* 0x002f620000100c00 */
[----:B------:R-:W-:-:S03]  /*1a20*/  MOV R34, UR32 ;  /* 0x0000002000227c02 */ /* 0x000fc60008000f00 */
[----:B------:R-:W-:Y:S01]  /*1a30*/  @P0 REDG.E.ADD.STRONG.GPU desc[UR8][R26.64+0x44], R31 ;  /* 0x0000441f1a00098e */ /* 0x000fe2000c12e108 */
[----:B------:R-:W-:-:S03]  /*1a40*/  IMAD.U32 R2, RZ, RZ, UR38 ;  /* 0x00000026ff027e24 */ /* 0x000fc6000f8e00ff */
[----:B------:R1:W-:Y:S01]  /*1a50*/  @P0 REDG.E.ADD.STRONG.GPU desc[UR8][R26.64+0x48], R30 ;  /* 0x0000481e1a00098e */ /* 0x0003e2000c12e108 */
[----:B------:R-:W-:-:S03]  /*1a60*/  MOV R3, UR37 ;  /* 0x0000002500037c02 */ /* 0x000fc60008000f00 */
[----:B------:R-:W-:Y:S04]  /*1a70*/  @P0 REDG.E.ADD.STRONG.GPU desc[UR8][R26.64+0x4c], R32 ;  /* 0x00004c201a00098e */ /* 0x000fe8000c12e108 */
[----:B------:R-:W-:Y:S04]  /*1a80*/  @P0 REDG.E.ADD.STRONG.GPU desc[UR8][R26.64+0x50], R36 ;  /* 0x000050241a00098e */ /* 0x000fe8000c12e108 */
[----:B------:R-:W-:Y:S04]  /*1a90*/  @P0 REDG.E.ADD.STRONG.GPU desc[UR8][R26.64+0x54], R21 ;  /* 0x000054151a00098e */ /* 0x000fe8000c12e108 */
[----:B------:R0:W-:Y:S04]  /*1aa0*/  @P0 REDG.E.ADD.STRONG.GPU desc[UR8][R26.64+0x58], R20 ;  /* 0x000058141a00098e */ /* 0x0001e8000c12e108 */
[----:B------:R-:W-:Y:S04]  /*1ab0*/  @P0 REDG.E.ADD.STRONG.GPU desc[UR8][R26.64+0x5c], R29 ;  /* 0x00005c1d1a00098e */ /* 0x000fe8000c12e108 */
[----:B------:R-:W-:Y:S04]  /*1ac0*/  @P0 REDG.E.ADD.STRONG.GPU desc[UR8][R26.64+0x60], R35 ;  /* 0x000060231a00098e */ /* 0x000fe8000c12e108 */
[----:B------:R0:W-:Y:S04]  /*1ad0*/  @P0 REDG.E.ADD.STRONG.GPU desc[UR8][R26.64+0x64], R2 ;  /* 0x000064021a00098e */ /* 0x0001e8000c12e108 */
[----:B------:R-:W-:Y:S01]  /*1ae0*/  @P0 REDG.E.ADD.STRONG.GPU desc[UR8][R26.64+0x68], R3 ;  /* 0x000068031a00098e */ /* 0x000fe2000c12e108 */
[----:B-1----:R-:W-:Y:S01]  /*1af0*/  IMAD.U32 R30, RZ, RZ, UR28 ;  /* 0x0000001cff1e7e24 */ /* 0x002fe2000f8e00ff */
[----:B0-----:R-:W-:-:S02]  /*1b00*/  MOV R20, UR12 ;  /* 0x0000000c00147c02 */ /* 0x001fc40008000f00 */
[----:B------:R-:W-:Y:S01]  /*1b10*/  MOV R21, UR26 ;  /* 0x0000001a00157c02 */ /* 0x000fe20008000f00 */
[----:B------:R-:W-:Y:S01]  /*1b20*/  IMAD.U32 R2, RZ, RZ, UR27 ;  /* 0x0000001bff027e24 */ /* 0x000fe2000f8e00ff */
[----:B--2---:R-:W-:Y:S08]  /*1b30*/  REDUX.SUM UR13, R12 ;  /* 0x000000000c0d73c4 */ /* 0x004ff0000000c000 */
[----:B------:R-:W-:Y:S08]  /*1b40*/  REDUX.SUM UR31, R13 ;  /* 0x000000000d1f73c4 */ /* 0x000ff0000000c000 */
[----:B------:R-:W-:Y:S08]  /*1b50*/  REDUX.SUM UR30, R14 ;  /* 0x000000000e1e73c4 */ /* 0x000ff0000000c000 */
[----:B------:R0:W-:Y:S02]  /*1b60*/  REDUX.SUM UR29, R15 ;  /* 0x000000000f1d73c4 */ /* 0x0001e4000000c000 */
[----:B0-----:R-:W2:Y:S06]  /*1b70*/  LDL.128 R12, [R1+0x1c0] ;  /* 0x0001c000010c7983 */ /* 0x001eac0000100c00 */
[----:B---3--:R-:W-:Y:S08]  /*1b80*/  REDUX.SUM UR35, R8 ;  /* 0x00000000082373c4 */ /* 0x008ff0000000c000 */
[----:B------:R-:W-:Y:S08]  /*1b90*/  REDUX.SUM UR34, R9 ;  /* 0x00000000092273c4 */ /* 0x000ff0000000c000 */
[----:B------:R-:W-:Y:S08]  /*1ba0*/  REDUX.SUM UR33, R10 ;  /* 0x000000000a2173c4 */ /* 0x000ff0000000c000 */
[----:B------:R0:W-:Y:S02]  /*1bb0*/  REDUX.SUM UR32, R11 ;  /* 0x000000000b2073c4 */ /* 0x0001e4000000c000 */
[----:B0-----:R-:W3:Y:S06]  /*1bc0*/  LDL.128 R8, [R1+0x1d0] ;  /* 0x0001d00001087983 */ /* 0x001eec0000100c00 */
[----:B----4-:R0:W1:Y:S08]  /*1bd0*/  REDUX.SUM UR38, R16 ;  /* 0x00000000102673c4 */ /* 0x010070000000c000 */
[----:B------:R4:W1:Y:S01]  /*1be0*/  REDUX.SUM UR37, R17 ;  /* 0x00000000112573c4 */ /* 0x000862000000c000 */
[----:B0-----:R-:W-:-:S05]  /*1bf0*/  IMAD.U32 R16, RZ, RZ, UR36 ;  /* 0x00000024ff107e24 */ /* 0x001fca000f8e00ff */
[----:B------:R-:W-:Y:S01]  /*1c00*/  @P0 REDG.E.ADD.STRONG.GPU desc[UR8][R26.64+0x6c], R16 ;  /* 0x00006c101a00098e */ /* 0x000fe2000c12e108 */
[----:B----4-:R-:W-:Y:S01]  /*1c10*/  MOV R17, UR14 ;  /* 0x0000000e00117c02 */ /* 0x010fe20008000f00 */
[----:B------:R-:W0:Y:S04]  /*1c20*/  REDUX.SUM UR36, R18 ;  /* 0x00000000122473c4 */ /* 0x000e28000000c000 */
[----:B------:R4:W-:Y:S04]  /*1c30*/  @P0 REDG.E.ADD.STRONG.GPU desc[UR8][R26.64+0x70], R17 ;  /* 0x000070111a00098e */ /* 0x0009e8000c12e108 */
[----:B------:R4:W0:Y:S01]  /*1c40*/  REDUX.SUM UR14, R19 ;  /* 0x00000000130e73c4 */ /* 0x000822000000c000 */
[----:B------:R-:W-:Y:S04]  /*1c50*/  @P0 REDG.E.ADD.STRONG.GPU desc[UR8][R26.64+0x74], R0 ;  /* 0x000074001a00098e */ /* 0x000fe8000c12e108 */
[----:B------:R-:W-:Y:S04]  /*1c60*/  @P0 REDG.E.ADD.STRONG.GPU desc[UR8][R26.64+0x78], R22 ;  /* 0x000078161a00098e */ /* 0x000fe8000c12e108 */
[----:B----4-:R-:W4:Y:S01]  /*1c70*/  LDL.128 R16, [R1+0x1e0] ;  /* 0x0001e00001107983 */ /* 0x010f220000100c00 */
[----:B-----5:R-:W-:Y:S03]  /*1c80*/  REDUX.SUM UR28, R4 ;  /* 0x00000000041c73c4 */ /* 0x020fe6000000c000 */
[----:B------:R-:W-:Y:S04]  /*1c90*/  @P0 REDG.E.ADD.STRONG.GPU desc[UR8][R26.64+0x7c], R28 ;  /* 0x00007c1c1a00098e */ /* 0x000fe8000c12e108 */
[----:B------:R-:W-:Y:S01]  /*1ca0*/  @P0 REDG.E.ADD.STRONG.GPU desc[UR8][R26.64+0x80], R34 ;  /* 0x000080221a00098e */ /* 0x000fe2000c12e108 */
[----:B------:R-:W5:Y:S03]  /*1cb0*/  REDUX.SUM UR12, R5 ;  /* 0x00000000050c73c4 */ /* 0x000f66000000c000 */
[----:B------:R1:W-:Y:S01]  /*1cc0*/  @P0 REDG.E.ADD.STRONG.GPU desc[UR8][R26.64+0x84], R23 ;  /* 0x000084171a00098e */ /* 0x0003e2000c12e108 */
[----:B------:R-:W-:-:S03]  /*1cd0*/  IMAD.U32 R3, RZ, RZ, UR25 ;  /* 0x00000019ff037e24 */ /* 0x000fc6000f8e00ff */
[----:B------:R-:W-:Y:S01]  /*1ce0*/  @P0 REDG.E.ADD.STRONG.GPU desc[UR8][R26.64+0x88], R24 ;  /* 0x000088181a00098e */ /* 0x000fe2000c12e108 */
[----:B------:R-:W5:Y:S03]  /*1cf0*/  REDUX.SUM UR27, R6 ;  /* 0x00000000061b73c4 */ /* 0x000f66000000c000 */
[----:B------:R0:W-:Y:S01]  /*1d00*/  @P0 REDG.E.ADD.STRONG.GPU desc[UR8][R26.64+0x8c], R25 ;  /* 0x00008c191a00098e */ /* 0x0001e2000c12e108 */
[----:B------:R-:W-:-:S03]  /*1d10*/  MOV R29, UR77 ;  /* 0x0000004d001d7c02 */ /* 0x000fc60008000f00 */
[----:B------:R0:W-:Y:S01]  /*1d20*/  @P0 REDG.E.ADD.STRONG.GPU desc[UR8][R26.64+0x90], R33 ;  /* 0x000090211a00098e */ /* 0x0001e2000c12e108 */
[----:B------:R0:W5:Y:S01]  /*1d30*/  REDUX.SUM UR26, R7 ;  /* 0x00000000071a73c4 */ /* 0x000162000000c000 */
[----:B-1----:R-:W-:Y:S02]  /*1d40*/  MOV R23, UR24 ;  /* 0x0000001800177c02 */ /* 0x002fe40008000f00 */
[----:B------:R-:W-:Y:S01]  /*1d50*/  @P0 REDG.E.ADD.STRONG.GPU desc[UR8][R26.64+0x94], R30 ;  /* 0x0000941e1a00098e */ /* 0x000fe2000c12e108 */
[----:B------:R-:W-:-:S03]  /*1d60*/  IMAD.U32 R31, RZ, RZ, UR76 ;  /* 0x0000004cff1f7e24 */ /* 0x000fc6000f8e00ff */
[----:B------:R-:W-:Y:S04]  /*1d70*/  @P0 REDG.E.ADD.STRONG.GPU desc[UR8][R26.64+0x98], R20 ;  /* 0x000098141a00098e */ /* 0x000fe8000c12e108 */
[----:B0-----:R-:W5:Y:S01]  /*1d80*/  LDL.128 R4, [R1+0x1f0] ;  /* 0x0001f00001047983 */ /* 0x001f620000100c00 */
[----:B------:R-:W-:Y:S01]  /*1d90*/  IMAD.U32 R25, RZ, RZ, UR7 ;  /* 0x00000007ff197e24 */ /* 0x000fe2000f8e00ff */
[----:B------:R-:W-:Y:S02]  /*1da0*/  MOV R33, UR75 ;  /* 0x0000004b00217c02 */ /* 0x000fe40008000f00 */
[----:B------:R-:W-:Y:S04]  /*1db0*/  @P0 REDG.E.ADD.STRONG.GPU desc[UR8][R26.64+0x9c], R2 ;  /* 0x00009c021a00098e */ /* 0x000fe8000c12e108 */
[----:B------:R0:W-:Y:S04]  /*1dc0*/  @P0 REDG.E.ADD.STRONG.GPU desc[UR8][R26.64+0xa0], R21 ;  /* 0x0000a0151a00098e */ /* 0x0001e8000c12e108 */
[----:B------:R1:W-:Y:S01]  /*1dd0*/  @P0 REDG.E.ADD.STRONG.GPU desc[UR8][R26.64+0xa4], R3 ;  /* 0x0000a4031a00098e */ /* 0x0003e2000c12e108 */
[----:B------:R-:W-:-:S03]  /*1de0*/  MOV R35, UR72 ;  /* 0x0000004800237c02 */ /* 0x000fc60008000f00 */
[----:B------:R1:W-:Y:S01]  /*1df0*/  @P0 REDG.E.ADD.STRONG.GPU desc[UR8][R26.64+0xa8], R23 ;  /* 0x0000a8171a00098e */ /* 0x0003e2000c12e108 */
[----:B------:R-:W-:-:S03]  /*1e00*/  IMAD.U32 R37, RZ, RZ, UR71 ;  /* 0x00000047ff257e24 */ /* 0x000fc6000f8e00ff */
[----:B------:R1:W-:Y:S01]  /*1e10*/  @P0 REDG.E.ADD.STRONG.GPU desc[UR8][R26.64+0xac], R25 ;  /* 0x0000ac191a00098e */ /* 0x0003e2000c12e108 */
[----:B0-----:R-:W-:Y:S02]  /*1e20*/  IMAD.U32 R21, RZ, RZ, UR73 ;  /* 0x00000049ff157e24 */ /* 0x001fe4000f8e00ff */
[----:B-1----:R-:W-:Y:S01]  /*1e30*/  IMAD.U32 R3, RZ, RZ, UR23 ;  /* 0x00000017ff037e24 */ /* 0x002fe2000f8e00ff */
[----:B------:R0:W-:Y:S04]  /*1e40*/  @P0 REDG.E.ADD.STRONG.GPU desc[UR8][R26.64+0xb0], R29 ;  /* 0x0000b01d1a00098e */ /* 0x0001e8000c12e108 */
[----:B------:R1:W-:Y:S01]  /*1e50*/  @P0 REDG.E.ADD.STRONG.GPU desc[UR8][R26.64+0xb4], R31 ;  /* 0x0000b41f1a00098e */ /* 0x0003e2000c12e108 */
[----:B------:R-:W-:-:S03]  /*1e60*/  MOV R23, UR22 ;  /* 0x0000001600177c02 */ /* 0x000fc60008000f00 */
[----:B------:R1:W-:Y:S01]  /*1e70*/  @P0 REDG.E.ADD.STRONG.GPU desc[UR8][R26.64+0xb8], R33 ;  /* 0x0000b8211a00098e */ /* 0x0003e2000c12e108 */
[----:B------:R-:W-:-:S03]  /*1e80*/  IMAD.U32 R25, RZ, RZ, UR70 ;  /* 0x00000046ff197e24 */ /* 0x000fc6000f8e00ff */
[----:B------:R1:W-:Y:S01]  /*1e90*/  @P0 REDG.E.ADD.STRONG.GPU desc[UR8][R26.64+0xbc], R3 ;  /* 0x0000bc031a00098e */ /* 0x0003e2000c12e108 */
[----:B0-----:R-:W-:Y:S01]  /*1ea0*/  MOV R29, UR69 ;  /* 0x00000045001d7c02 */ /* 0x001fe20008000f00 */
[----:B-1----:R-:W-:Y:S01]  /*1eb0*/  IMAD.U32 R31, RZ, RZ, UR68 ;  /* 0x00000044ff1f7e24 */ /* 0x002fe2000f8e00ff */
[----:B------:R-:W-:Y:S01]  /*1ec0*/  MOV R33, UR67 ;  /* 0x0000004300217c02 */ /* 0x000fe20008000f00 */
[----:B------:R-:W-:Y:S01]  /*1ed0*/  IMAD.U32 R3, RZ, RZ, UR21 ;  /* 0x00000015ff037e24 */ /* 0x000fe2000f8e00ff */
[----:B--2---:R0:W-:Y:S02]  /*1ee0*/  REDUX.SUM UR24, R13 ;  /* 0x000000000d1873c4 */ /* 0x0041e4000000c000 */
[----:B0-----:R-:W-:-:S05]  /*1ef0*/  MOV R13, UR74 ;  /* 0x0000004a000d7c02 */ /* 0x001fca0008000f00 */
[----:B------:R0:W-:Y:S04]  /*1f00*/  @P0 REDG.E.ADD.STRONG.GPU desc[UR8][R26.64+0xc0], R13 ;  /* 0x0000c00d1a00098e */ /* 0x0001e8000c12e108 */
[----:B------:R1:W-:Y:S01]  /*1f10*/  @P0 REDG.E.ADD.STRONG.GPU desc[UR8][R26.64+0xc4], R21 ;  /* 0x0000c4151a00098e */ /* 0x0003e2000c12e108 */
[----:B------:R2:W-:Y:S03]  /*1f20*/  REDUX.SUM UR23, R15 ;  /* 0x000000000f1773c4 */ /* 0x0005e6000000c000 */
[----:B------:R1:W-:Y:S04]  /*1f30*/  @P0 REDG.E.ADD.STRONG.GPU desc[UR8][R26.64+0xc8], R35 ;  /* 0x0000c8231a00098e */ /* 0x0003e8000c12e108 */
[----:B------:R-:W-:Y:S01]  /*1f40*/  @P0 REDG.E.ADD.STRONG.GPU desc[UR8][R26.64+0xcc], R37 ;  /* 0x0000cc251a00098e */ /* 0x000fe2000c12e108 */
[----:B0-----:R-:W-:Y:S01]  /*1f50*/  MOV R13, UR66 ;  /* 0x00000042000d7c02 */ /* 0x001fe20008000f00 */
[----:B--2---:R-:W-:-:S02]  /*1f60*/  IMAD.U32 R15, RZ, RZ, UR65 ;  /* 0x00000041ff0f7e24 */ /* 0x004fc4000f8e00ff */
[----:B------:R0:W-:Y:S01]  /*1f70*/  @P0 REDG.E.ADD.STRONG.GPU desc[UR8][R26.64+0xd0], R23 ;  /* 0x0000d0171a00098e */ /* 0x0001e2000c12e108 */
[----:B-1----:R-:W-:-:S03]  /*1f80*/  MOV R21, UR64 ;  /* 0x0000004000157c02 */ /* 0x002fc60008000f00 */
[----:B------:R1:W-:Y:S01]  /*1f90*/  @P0 REDG.E.ADD.STRONG.GPU desc[UR8][R26.64+0xd4], R25 ;  /* 0x0000d4191a00098e */ /* 0x0003e2000c12e108 */
[----:B------:R-:W-:-:S03]  /*1fa0*/  IMAD.U32 R35, RZ, RZ, UR63 ;  /* 0x0000003fff237e24 */ /* 0x000fc6000f8e00ff */
[----:B------:R2:W-:Y:S04]  /*1fb0*/  @P0 REDG.E.ADD.STRONG.GPU desc[UR8][R26.64+0xd8], R29 ;  /* 0x0000d81d1a00098e */ /* 0x0005e8000c12e108 */
[----:B------:R3:W-:Y:S01]  /*1fc0*/  @P0 REDG.E.ADD.STRONG.GPU desc[UR8][R26.64+0xdc], R31 ;  /* 0x0000dc1f1a00098e */ /* 0x0007e2000c12e108 */
[----:B0-----:R-:W-:-:S03]  /*1fd0*/  MOV R23, UR20 ;  /* 0x0000001400177c02 */ /* 0x001fc60008000f00 */
[----:B------:R0:W-:Y:S01]  /*1fe0*/  @P0 REDG.E.ADD.STRONG.GPU desc[UR8][R26.64+0xe0], R33 ;  /* 0x0000e0211a00098e */ /* 0x0001e2000c12e108 */
[----:B-1----:R-:W-:-:S03]  /*1ff0*/  IMAD.U32 R25, RZ, RZ, UR62 ;  /* 0x0000003eff197e24 */ /* 0x002fc6000f8e00ff */
[----:B------:R1:W-:Y:S01]  /*2000*/  @P0 REDG.E.ADD.STRONG.GPU desc[UR8][R26.64+0xe4], R3 ;  /* 0x0000e4031a00098e */ /* 0x0003e2000c12e108 */
[----:B--2---:R-:W-:-:S03]  /*2010*/  MOV R29, UR61 ;  /* 0x0000003d001d7c02 */ /* 0x004fc60008000f00 */
[----:B------:R2:W-:Y:S01]  /*2020*/  @P0 REDG.E.ADD.STRONG.GPU desc[UR8][R26.64+0xe8], R13 ;  /* 0x0000e80d1a00098e */ /* 0x0005e2000c12e108 */
[----:B---3--:R-:W-:-:S03]  /*2030*/  IMAD.U32 R31, RZ, RZ, UR60 ;  /* 0x0000003cff1f7e24 */ /* 0x008fc6000f8e00ff */
[----:B------:R3:W-:Y:S01]  /*2040*/  @P0 REDG.E.ADD.STRONG.GPU desc[UR8][R26.64+0xec], R15 ;  /* 0x0000ec0f1a00098e */ /* 0x0007e2000c12e108 */
[----:B0-----:R-:W-:Y:S01]  /*2050*/  MOV R33, UR6 ;  /* 0x0000000600217c02 */ /* 0x001fe20008000f00 */
[----:B------:R0:W-:Y:S02]  /*2060*/  REDUX.SUM UR21, R9 ;  /* 0x00000000091573c4 */ /* 0x0001e4000000c000 */
[----:B------:R3:W-:Y:S01]  /*2070*/  @P0 REDG.E.ADD.STRONG.GPU desc[UR8][R26.64+0xf0], R21 ;  /* 0x0000f0151a00098e */ /* 0x0007e2000c12e108 */
[----:B-1----:R-:W-:-:S03]  /*2080*/  IMAD.U32 R3, RZ, RZ, UR59 ;  /* 0x0000003bff037e24 */ /* 0x002fc6000f8e00ff */
[----:B------:R-:W-:Y:S01]  /*2090*/  @P0 REDG.E.ADD.STRONG.GPU desc[UR8][R26.64+0xf4], R35 ;  /* 0x0000f4231a00098e */ /* 0x000fe2000c12e108 */
[----:B--2---:R-:W-:Y:S01]  /*20a0*/  IMAD.U32 R13, RZ, RZ, UR5 ;  /* 0x00000005ff0d7e24 */ /* 0x004fe2000f8e00ff */
[----:B0-----:R-:W-:Y:S02]  /*20b0*/  MOV R9, UR4 ;  /* 0x0000000400097c02 */ /* 0x001fe40008000f00 */
[----:B------:R0:W-:Y:S01]  /*20c0*/  @P0 REDG.E.ADD.STRONG.GPU desc[UR8][R26.64+0xf8], R23 ;  /* 0x0000f8171a00098e */ /* 0x0001e2000c12e108 */
[----:B---3--:R-:W-:-:S03]  /*20d0*/  MOV R15, UR58 ;  /* 0x0000003a000f7c02 */ /* 0x008fc60008000f00 */
        /* <DEDUP_REMOVED lines=12> */
[----:B0-----:R-:W-:-:S03]  /*21a0*/  MOV R33, UR53 ;  /* 0x0000003500217c02 */ /* 0x001fc60008000f00 */
[----:B------:R0:W-:Y:S01]  /*21b0*/  @P0 REDG.E.ADD.STRONG.GPU desc[UR8][R26.64+0x118], R15 ;  /* 0x0001180f1a00098e */ /* 0x0001e2000c12e108 */
[----:B-1----:R-:W-:Y:S01]  /*21c0*/  IMAD.U32 R3, RZ, RZ, UR52 ;  /* 0x00000034ff037e24 */ /* 0x002fe2000f8e00ff */
[----:B------:R1:W-:Y:S02]  /*21d0*/  REDUX.SUM UR4, R11 ;  /* 0x000000000b0473c4 */ /* 0x0003e4000000c000 */
[----:B------:R4:W-:Y:S01]  /*21e0*/  @P0 REDG.E.ADD.STRONG.GPU desc[UR8][R26.64+0x11c], R21 ;  /* 0x00011c151a00098e */ /* 0x0009e2000c12e108 */
[----:B--2---:R-:W-:-:S03]  /*21f0*/  MOV R9, UR18 ;  /* 0x0000001200097c02 */ /* 0x004fc60008000f00 */
[----:B------:R2:W-:Y:S01]  /*2200*/  @P0 REDG.E.ADD.STRONG.GPU desc[UR8][R26.64+0x120], R23 ;  /* 0x000120171a00098e */ /* 0x0005e2000c12e108 */
[----:B---3--:R-:W-:Y:S01]  /*2210*/  MOV R13, UR50 ;  /* 0x00000032000d7c02 */ /* 0x008fe20008000f00 */
[----:B-1----:R-:W-:Y:S02]  /*2220*/  IMAD.U32 R11, RZ, RZ, UR51 ;  /* 0x00000033ff0b7e24 */ /* 0x002fe4000f8e00ff */
[----:B------:R1:W-:Y:S01]  /*2230*/  @P0 REDG.E.ADD.STRONG.GPU desc[UR8][R26.64+0x124], R25 ;  /* 0x000124191a00098e */ /* 0x0003e2000c12e108 */
[----:B0-----:R-:W-:-:S03]  /*2240*/  IMAD.U32 R15, RZ, RZ, UR49 ;  /* 0x00000031ff0f7e24 */ /* 0x001fc6000f8e00ff */
[----:B------:R0:W-:Y:S01]  /*2250*/  @P0 REDG.E.ADD.STRONG.GPU desc[UR8][R26.64+0x128], R29 ;  /* 0x0001281d1a00098e */ /* 0x0001e2000c12e108 */
[----:B----4-:R-:W-:-:S03]  /*2260*/  MOV R21, UR48 ;  /* 0x0000003000157c02 */ /* 0x010fc60008000f00 */
[----:B------:R3:W-:Y:S01]  /*2270*/  @P0 REDG.E.ADD.STRONG.GPU desc[UR8][R26.64+0x12c], R31 ;  /* 0x00012c1f1a00098e */ /* 0x0007e2000c12e108 */
[----:B--2---:R-:W-:-:S03]  /*2280*/  IMAD.U32 R23, RZ, RZ, UR17 ;  /* 0x00000011ff177e24 */ /* 0x004fc6000f8e00ff */
[----:B------:R-:W-:Y:S01]  /*2290*/  @P0 REDG.E.ADD.STRONG.GPU desc[UR8][R26.64+0x130], R33 ;  /* 0x000130211a00098e */ /* 0x000fe2000c12e108 */
[----:B-1----:R-:W-:-:S03]  /*22a0*/  MOV R25, UR47 ;  /* 0x0000002f00197c02 */ /* 0x002fc60008000f00 */
[----:B------:R1:W-:Y:S01]  /*22b0*/  @P0 REDG.E.ADD.STRONG.GPU desc[UR8][R26.64+0x134], R3 ;  /* 0x000134031a00098e */ /* 0x0003e2000c12e108 */
[----:B0-----:R-:W-:-:S03]  /*22c0*/  IMAD.U32 R29, RZ, RZ, UR46 ;  /* 0x0000002eff1d7e24 */ /* 0x001fc6000f8e00ff */
[----:B------:R0:W-:Y:S01]  /*22d0*/  @P0 REDG.E.ADD.STRONG.GPU desc[UR8][R26.64+0x138], R9 ;  /* 0x000138091a00098e */ /* 0x0001e2000c12e108 */
[----:B------:R-:W2:Y:S01]  /*22e0*/  REDUX.SUM UR25, R12 ;  /* 0x000000000c1973c4 */ /* 0x000ea2000000c000 */
[----:B---3--:R-:W-:Y:S02]  /*22f0*/  MOV R31, UR45 ;  /* 0x0000002d001f7c02 */ /* 0x008fe40008000f00 */
[----:B------:R3:W-:Y:S04]  /*2300*/  @P0 REDG.E.ADD.STRONG.GPU desc[UR8][R26.64+0x13c], R11 ;  /* 0x00013c0b1a00098e */ /* 0x0007e8000c12e108 */
[----:B------:R4:W-:Y:S01]  /*2310*/  @P0 REDG.E.ADD.STRONG.GPU desc[UR8][R26.64+0x140], R13 ;  /* 0x0001400d1a00098e */ /* 0x0009e2000c12e108 */
[----:B-1----:R-:W-:Y:S01]  /*2320*/  IMAD.U32 R3, RZ, RZ, UR44 ;  /* 0x0000002cff037e24 */ /* 0x002fe2000f8e00ff */
[----:B------:R-:W1:Y:S02]  /*2330*/  REDUX.SUM UR7, R14 ;  /* 0x000000000e0773c4 */ /* 0x000e64000000c000 */
[----:B------:R5:W-:Y:S01]  /*2340*/  @P0 REDG.E.ADD.STRONG.GPU desc[UR8][R26.64+0x144], R15 ;  /* 0x0001440f1a00098e */ /* 0x000be2000c12e108 */
[----:B0-----:R-:W-:-:S03]  /*2350*/  MOV R9, UR16 ;  /* 0x0000001000097c02 */ /* 0x001fc60008000f00 */
[----:B------:R0:W-:Y:S01]  /*2360*/  @P0 REDG.E.ADD.STRONG.GPU desc[UR8][R26.64+0x148], R21 ;  /* 0x000148151a00098e */ /* 0x0001e2000c12e108 */
[----:B---3--:R-:W-:Y:S01]  /*2370*/  IMAD.U32 R11, RZ, RZ, UR43 ;  /* 0x0000002bff0b7e24 */ /* 0x008fe2000f8e00ff */
[----:B------:R-:W3:Y:S02]  /*2380*/  REDUX.SUM UR22, R8 ;  /* 0x00000000081673c4 */ /* 0x000ee4000000c000 */
[----:B------:R2:W-:Y:S01]  /*2390*/  @P0 REDG.E.ADD.STRONG.GPU desc[UR8][R26.64+0x14c], R23 ;  /* 0x00014c171a00098e */ /* 0x0005e2000c12e108 */
[----:B----4-:R-:W-:-:S03]  /*23a0*/  MOV R13, UR42 ;  /* 0x0000002a000d7c02 */ /* 0x010fc60008000f00 */
[----:B------:R4:W-:Y:S01]  /*23b0*/  @P0 REDG.E.ADD.STRONG.GPU desc[UR8][R26.64+0x150], R25 ;  /* 0x000150191a00098e */ /* 0x0009e2000c12e108 */
[----:B-----5:R-:W-:Y:S01]  /*23c0*/  IMAD.U32 R15, RZ, RZ, UR41 ;  /* 0x00000029ff0f7e24 */ /* 0x020fe2000f8e00ff */
[----:B------:R5:W-:Y:S02]  /*23d0*/  REDUX.SUM UR18, R17 ;  /* 0x00000000111273c4 */ /* 0x000be4000000c000 */
[----:B------:R1:W-:Y:S01]  /*23e0*/  @P0 REDG.E.ADD.STRONG.GPU desc[UR8][R26.64+0x154], R29 ;  /* 0x0001541d1a00098e */ /* 0x0003e2000c12e108 */
[----:B0-----:R-:W-:-:S03]  /*23f0*/  IMAD.U32 R21, RZ, RZ, UR15 ;  /* 0x0000000fff157e24 */ /* 0x001fc6000f8e00ff */
[----:B------:R-:W-:Y:S02]  /*2400*/  @P0 REDG.E.ADD.STRONG.GPU desc[UR8][R26.64+0x158], R31 ;  /* 0x0001581f1a00098e */ /* 0x000fe4000c12e108 */
[----:B------:R-:W0:Y:S01]  /*2410*/  REDUX.SUM UR6, R10 ;  /* 0x000000000a0673c4 */ /* 0x000e22000000c000 */
[----:B-----5:R-:W-:Y:S01]  /*2420*/  MOV R17, UR40 ;  /* 0x0000002800117c02 */ /* 0x020fe20008000f00 */
[----:B------:R5:W-:Y:S01]  /*2430*/  @P0 REDG.E.ADD.STRONG.GPU desc[UR8][R26.64+0x15c], R3 ;  /* 0x00015c031a00098e */ /* 0x000be2000c12e108 */
[----:B--2---:R-:W-:Y:S01]  /*2440*/  MOV R23, UR39 ;  /* 0x0000002700177c02 */ /* 0x004fe20008000f00 */
[----:B----4-:R-:W-:Y:S02]  /*2450*/  IMAD.U32 R25, RZ, RZ, UR38 ;  /* 0x00000026ff197e24 */ /* 0x010fe4000f8e00ff */
[----:B------:R2:W-:Y:S02]  /*2460*/  @P0 REDG.E.ADD.STRONG.GPU desc[UR8][R26.64+0x160], R9 ;  /* 0x000160091a00098e */ /* 0x0005e4000c12e108 */
[----:B------:R-:W4:Y:S02]  /*2470*/  REDUX.SUM UR5, R16 ;  /* 0x00000000100573c4 */ /* 0x000f24000000c000 */
[----:B------:R3:W-:Y:S01]  /*2480*/  @P0 REDG.E.ADD.STRONG.GPU desc[UR8][R26.64+0x164], R11 ;  /* 0x0001640b1a00098e */ /* 0x0007e2000c12e108 */
[----:B-1----:R-:W-:-:S03]  /*2490*/  MOV R29, UR37 ;  /* 0x00000025001d7c02 */ /* 0x002fc60008000f00 */
[----:B------:R1:W-:Y:S01]  /*24a0*/  @P0 REDG.E.ADD.STRONG.GPU desc[UR8][R26.64+0x168], R13 ;  /* 0x0001680d1a00098e */ /* 0x0003e2000c12e108 */
[----:B-----5:R-:W-:Y:S01]  /*24b0*/  IMAD.U32 R3, RZ, RZ, UR36 ;  /* 0x00000024ff037e24 */ /* 0x020fe2000f8e00ff */
[----:B------:R-:W5:Y:S02]  /*24c0*/  REDUX.SUM UR17, R18 ;  /* 0x00000000121173c4 */ /* 0x000f64000000c000 */
[----:B------:R0:W-:Y:S01]  /*24d0*/  @P0 REDG.E.ADD.STRONG.GPU desc[UR8][R26.64+0x16c], R15 ;  /* 0x00016c0f1a00098e */ /* 0x0001e2000c12e108 */
[----:B--2---:R-:W-:-:S03]  /*24e0*/  MOV R9, UR14 ;  /* 0x0000000e00097c02 */ /* 0x004fc60008000f00 */
[----:B------:R2:W-:Y:S02]  /*24f0*/  @P0 REDG.E.ADD.STRONG.GPU desc[UR8][R26.64+0x170], R17 ;  /* 0x000170111a00098e */ /* 0x0005e4000c12e108 */
[----:B------:R0:W5:Y:S01]  /*2500*/  REDUX.SUM UR16, R19 ;  /* 0x00000000131073c4 */ /* 0x000162000000c000 */
[----:B---3--:R-:W-:Y:S01]  /*2510*/  IMAD.U32 R11, RZ, RZ, UR35 ;  /* 0x00000023ff0b7e24 */ /* 0x008fe2000f8e00ff */
[----:B------:R3:W-:Y:S01]  /*2520*/  @P0 REDG.E.ADD.STRONG.GPU desc[UR8][R26.64+0x174], R21 ;  /* 0x000174151a00098e */ /* 0x0007e2000c12e108 */
[----:B-1----:R-:W-:-:S03]  /*2530*/  MOV R13, UR34 ;  /* 0x00000022000d7c02 */ /* 0x002fc60008000f00 */
[----:B------:R1:W-:Y:S02]  /*2540*/  @P0 REDG.E.ADD.STRONG.GPU desc[UR8][R26.64+0x178], R23 ;  /* 0x000178171a00098e */ /* 0x0003e4000c12e108 */
[----:B------:R-:W5:Y:S01]  /*2550*/  REDUX.SUM UR15, R4 ;  /* 0x00000000040f73c4 */ /* 0x000f62000000c000 */
[----:B0-----:R-:W-:Y:S01]  /*2560*/  IMAD.U32 R19, RZ, RZ, UR13 ;  /* 0x0000000dff137e24 */ /* 0x001fe2000f8e00ff */
[----:B------:R0:W-:Y:S01]  /*2570*/  @P0 REDG.E.ADD.STRONG.GPU desc[UR8][R26.64+0x17c], R25 ;  /* 0x00017c191a00098e */ /* 0x0001e2000c12e108 */
[----:B------:R-:W-:Y:S01]  /*2580*/  IMAD.U32 R15, RZ, RZ, UR33 ;  /* 0x00000021ff0f7e24 */ /* 0x000fe2000f8e00ff */
[----:B--2---:R-:W-:Y:S02]  /*2590*/  MOV R17, UR32 ;  /* 0x0000002000117c02 */ /* 0x004fe40008000f00 */
[----:B------:R-:W-:Y:S02]  /*25a0*/  @P0 REDG.E.ADD.STRONG.GPU desc[UR8][R26.64+0x180], R29 ;  /* 0x0001801d1a00098e */ /* 0x000fe4000c12e108 */
[----:B------:R2:W5:Y:S02]  /*25b0*/  REDUX.SUM UR14, R5 ;  /* 0x00000000050e73c4 */ /* 0x000564000000c000 */
[----:B------:R4:W-:Y:S01]  /*25c0*/  @P0 REDG.E.ADD.STRONG.GPU desc[UR8][R26.64+0x184], R3 ;  /* 0x000184031a00098e */ /* 0x0009e2000c12e108 */
[----:B---3--:R-:W-:Y:S01]  /*25d0*/  MOV R21, UR31 ;  /* 0x0000001f00157c02 */ /* 0x008fe20008000f00 */
[----:B-1----:R-:W-:-:S02]  /*25e0*/  IMAD.U32 R23, RZ, RZ, UR30 ;  /* 0x0000001eff177e24 */ /* 0x002fc4000f8e00ff */
[----:B------:R1:W-:Y:S02]  /*25f0*/  @P0 REDG.E.ADD.STRONG.GPU desc[UR8][R26.64+0x188], R9 ;  /* 0x000188091a00098e */ /* 0x0003e4000c12e108 */
[----:B------:R-:W3:Y:S01]  /*2600*/  REDUX.SUM UR13, R6 ;  /* 0x00000000060d73c4 */ /* 0x000ee2000000c000 */
[----:B--2---:R-:W-:Y:S01]  /*2610*/  MOV R5, UR12 ;  /* 0x0000000c00057c02 */ /* 0x004fe20008000f00 */
[----:B------:R2:W-:Y:S01]  /*2620*/  @P0 REDG.E.ADD.STRONG.GPU desc[UR8][R26.64+0x18c], R11 ;  /* 0x00018c0b1a00098e */ /* 0x0005e2000c12e108 */
[----:B0-----:R-:W-:-:S03]  /*2630*/  MOV R25, UR29 ;  /* 0x0000001d00197c02 */ /* 0x001fc60008000f00 */
[----:B------:R0:W-:Y:S02]  /*2640*/  @P0 REDG.E.ADD.STRONG.GPU desc[UR8][R26.64+0x190], R13 ;  /* 0x0001900d1a00098e */ /* 0x0001e4000c12e108 */
[----:B------:R5:W3:Y:S01]  /*2650*/  REDUX.SUM UR12, R7 ;  /* 0x00000000070c73c4 */ /* 0x000ae2000000c000 */
[----:B----4-:R-:W-:Y:S01]  /*2660*/  IMAD.U32 R3, RZ, RZ, UR28 ;  /* 0x0000001cff037e24 */ /* 0x010fe2000f8e00ff */
[----:B------:R4:W-:Y:S01]  /*2670*/  @P0 REDG.E.ADD.STRONG.GPU desc[UR8][R26.64+0x194], R15 ;  /* 0x0001940f1a00098e */ /* 0x0009e2000c12e108 */
[----:B-1----:R-:W-:-:S03]  /*2680*/  IMAD.U32 R9, RZ, RZ, UR27 ;  /* 0x0000001bff097e24 */ /* 0x002fc6000f8e00ff */
[----:B------:R1:W-:Y:S01]  /*2690*/  @P0 REDG.E.ADD.STRONG.GPU desc[UR8][R26.64+0x198], R17 ;  /* 0x000198111a00098e */ /* 0x0003e2000c12e108 */
[----:B--2---:R-:W-:-:S03]  /*26a0*/  MOV R11, UR26 ;  /* 0x0000001a000b7c02 */ /* 0x004fc60008000f00 */
[----:B------:R2:W-:Y:S01]  /*26b0*/  @P0 REDG.E.ADD.STRONG.GPU desc[UR8][R26.64+0x19c], R19 ;  /* 0x00019c131a00098e */ /* 0x0005e2000c12e108 */
[----:B0-----:R-:W-:-:S03]  /*26c0*/  IMAD.U32 R13, RZ, RZ, UR25 ;  /* 0x00000019ff0d7e24 */ /* 0x001fc6000f8e00ff */
[----:B------:R0:W-:Y:S01]  /*26d0*/  @P0 REDG.E.ADD.STRONG.GPU desc[UR8][R26.64+0x1a0], R21 ;  /* 0x0001a0151a00098e */ /* 0x0001e2000c12e108 */
[----:B----4-:R-:W-:-:S03]  /*26e0*/  MOV R15, UR24 ;  /* 0x00000018000f7c02 */ /* 0x010fc60008000f00 */
[----:B------:R4:W-:Y:S01]  /*26f0*/  @P0 REDG.E.ADD.STRONG.GPU desc[UR8][R26.64+0x1a4], R23 ;  /* 0x0001a4171a00098e */ /* 0x0009e2000c12e108 */
[----:B-1----:R-:W-:-:S03]  /*2700*/  IMAD.U32 R17, RZ, RZ, UR7 ;  /* 0x00000007ff117e24 */ /* 0x002fc6000f8e00ff */
[----:B------:R-:W-:Y:S01]  /*2710*/  @P0 REDG.E.ADD.STRONG.GPU desc[UR8][R26.64+0x1a8], R25 ;  /* 0x0001a8191a00098e */ /* 0x000fe2000c12e108 */
[----:B--2---:R-:W-:-:S03]  /*2720*/  MOV R19, UR23 ;  /* 0x0000001700137c02 */ /* 0x004fc60008000f00 */
[----:B------:R1:W-:Y:S01]  /*2730*/  @P0 REDG.E.ADD.STRONG.GPU desc[UR8][R26.64+0x1ac], R3 ;  /* 0x0001ac031a00098e */ /* 0x0003e2000c12e108 */
[----:B0-----:R-:W-:-:S03]  /*2740*/  IMAD.U32 R21, RZ, RZ, UR22 ;  /* 0x00000016ff157e24 */ /* 0x001fc6000f8e00ff */
[----:B------:R0:W-:Y:S01]  /*2750*/  @P0 REDG.E.ADD.STRONG.GPU desc[UR8][R26.64+0x1b0], R5 ;  /* 0x0001b0051a00098e */ /* 0x0001e2000c12e108 */
[----:B----4-:R-:W-:-:S03]  /*2760*/  MOV R23, UR21 ;  /* 0x0000001500177c02 */ /* 0x010fc60008000f00 */
[----:B------:R2:W-:Y:S04]  /*2770*/  @P0 REDG.E.ADD.STRONG.GPU desc[UR8][R26.64+0x1b4], R9 ;  /* 0x0001b4091a00098e */ /* 0x0005e8000c12e108 */
[----:B------:R4:W-:Y:S01]  /*2780*/  @P0 REDG.E.ADD.STRONG.GPU desc[UR8][R26.64+0x1b8], R11 ;  /* 0x0001b80b1a00098e */ /* 0x0009e2000c12e108 */
[----:B-1----:R-:W-:-:S03]  /*2790*/  IMAD.U32 R3, RZ, RZ, UR6 ;  /* 0x00000006ff037e24 */ /* 0x002fc6000f8e00ff */
[----:B------:R1:W-:Y:S01]  /*27a0*/  @P0 REDG.E.ADD.STRONG.GPU desc[UR8][R26.64+0x1bc], R13 ;  /* 0x0001bc0d1a00098e */ /* 0x0003e2000c12e108 */
[----:B0-----:R-:W-:Y:S01]  /*27b0*/  MOV R5, UR4 ;  /* 0x0000000400057c02 */ /* 0x001fe20008000f00 */
[----:B-----5:R-:W-:Y:S02]  /*27c0*/  IMAD.U32 R7, RZ, RZ, UR5 ;  /* 0x00000005ff077e24 */ /* 0x020fe4000f8e00ff */
[----:B------:R0:W-:Y:S01]  /*27d0*/  @P0 REDG.E.ADD.STRONG.GPU desc[UR8][R26.64+0x1c0], R15 ;  /* 0x0001c00f1a00098e */ /* 0x0001e2000c12e108 */
[----:B--2---:R-:W-:-:S03]  /*27e0*/  MOV R9, UR18 ;  /* 0x0000001200097c02 */ /* 0x004fc60008000f00 */
[----:B------:R2:W-:Y:S01]  /*27f0*/  @P0 REDG.E.ADD.STRONG.GPU desc[UR8][R26.64+0x1c4], R17 ;  /* 0x0001c4111a00098e */ /* 0x0005e2000c12e108 */
[----:B----4-:R-:W-:-:S03]  /*2800*/  IMAD.U32 R11, RZ, RZ, UR17 ;  /* 0x00000011ff0b7e24 */ /* 0x010fc6000f8e00ff */
[----:B------:R3:W-:Y:S01]  /*2810*/  @P0 REDG.E.ADD.STRONG.GPU desc[UR8][R26.64+0x1c8], R19 ;  /* 0x0001c8131a00098e */ /* 0x0007e2000c12e108 */
[----:B-1----:R-:W-:-:S03]  /*2820*/  MOV R13, UR16 ;  /* 0x00000010000d7c02 */ /* 0x002fc60008000f00 */
[----:B------:R1:W-:Y:S01]  /*2830*/  @P0 REDG.E.ADD.STRONG.GPU desc[UR8][R26.64+0x1cc], R21 ;  /* 0x0001cc151a00098e */ /* 0x0003e2000c12e108 */
[----:B0-----:R-:W-:-:S03]  /*2840*/  IMAD.U32 R15, RZ, RZ, UR15 ;  /* 0x0000000fff0f7e24 */ /* 0x001fc6000f8e00ff */
[----:B------:R-:W-:Y:S01]  /*2850*/  @P0 REDG.E.ADD.STRONG.GPU desc[UR8][R26.64+0x1d0], R23 ;  /* 0x0001d0171a00098e */ /* 0x000fe2000c12e108 */
[----:B--2---:R-:W-:-:S03]  /*2860*/  MOV R17, UR14 ;  /* 0x0000000e00117c02 */ /* 0x004fc60008000f00 */
[----:B------:R-:W-:Y:S01]  /*2870*/  @P0 REDG.E.ADD.STRONG.GPU desc[UR8][R26.64+0x1d4], R3 ;  /* 0x0001d4031a00098e */ /* 0x000fe2000c12e108 */
[----:B---3--:R-:W-:-:S03]  /*2880*/  IMAD.U32 R19, RZ, RZ, UR13 ;  /* 0x0000000dff137e24 */ /* 0x008fc6000f8e00ff */
[----:B------:R-:W-:Y:S01]  /*2890*/  @P0 REDG.E.ADD.STRONG.GPU desc[UR8][R26.64+0x1d8], R5 ;  /* 0x0001d8051a00098e */ /* 0x000fe2000c12e108 */
[----:B-1----:R-:W-:-:S03]  /*28a0*/  MOV R21, UR12 ;  /* 0x0000000c00157c02 */ /* 0x002fc60008000f00 */
[----:B------:R-:W-:Y:S04]  /*28b0*/  @P0 REDG.E.ADD.STRONG.GPU desc[UR8][R26.64+0x1dc], R7 ;  /* 0x0001dc071a00098e */ /* 0x000fe8000c12e108 */
[----:B------:R-:W-:Y:S04]  /*28c0*/  @P0 REDG.E.ADD.STRONG.GPU desc[UR8][R26.64+0x1e0], R9 ;  /* 0x0001e0091a00098e */ /* 0x000fe8000c12e108 */
[----:B------:R-:W-:Y:S04]  /*28d0*/  @P0 REDG.E.ADD.STRONG.GPU desc[UR8][R26.64+0x1e4], R11 ;  /* 0x0001e40b1a00098e */ /* 0x000fe8000c12e108 */
[----:B------:R-:W-:Y:S04]  /*28e0*/  @P0 REDG.E.ADD.STRONG.GPU desc[UR8][R26.64+0x1e8], R13 ;  /* 0x0001e80d1a00098e */ /* 0x000fe8000c12e108 */
[----:B------:R-:W-:Y:S04]  /*28f0*/  @P0 REDG.E.ADD.STRONG.GPU desc[UR8][R26.64+0x1ec], R15 ;  /* 0x0001ec0f1a00098e */ /* 0x000fe8000c12e108 */
[----:B------:R-:W-:Y:S04]  /*2900*/  @P0 REDG.E.ADD.STRONG.GPU desc[UR8][R26.64+0x1f0], R17 ;  /* 0x0001f0111a00098e */ /* 0x000fe8000c12e108 */
[----:B------:R-:W-:Y:S04]  /*2910*/  @P0 REDG.E.ADD.STRONG.GPU desc[UR8][R26.64+0x1f4], R19 ;  /* 0x0001f4131a00098e */ /* 0x000fe8000c12e108 */
[----:B------:R-:W-:Y:S01]  /*2920*/  @P0 REDG.E.ADD.STRONG.GPU desc[UR8][R26.64+0x1f8], R21 ;  /* 0x0001f8151a00098e */ /* 0x000fe2000c12e108 */
[----:B------:R-:W-:Y:S05]  /*2930*/  EXIT ;  /* 0x000000000000794d */ /* 0x000fea0003800000 */
.L_x_12:
[----:B------:R-:W-:-:S00]  /*2940*/  BRA `(.L_x_12) ;  /* 0xfffffffc00fc7947 */ /* 0x000fc0000383ffff */
[----:B------:R-:W-:-:S00]  /*2950*/  NOP ;  /* 0x0000000000007918 */ /* 0x000fc00000000000 */
        /* <DEDUP_REMOVED lines=10> */
.L_x_13:


//--------------------- .nv.shared.reserved.0     --------------------------
	.section	.nv.shared.reserved.0,"aw",@nobits
	.weak		__nv_reservedSMEM_offset_0_alias
	.size		__nv_reservedSMEM_offset_0_alias, 0, 64
	.other		__nv_reservedSMEM_offset_0_alias,@"STO_CUDA_RESERVED_SHARED STV_DEFAULT"
__nv_reservedSMEM_offset_0_alias:
	.zero		0
	.zero		64


//--------------------- .nv.constant0._Z9char_freqPcPiiiii --------------------------
	.section	.nv.constant0._Z9char_freqPcPiiiii,"a",@progbits
	.sectionflags	@""
	.align	4
.nv.constant0._Z9char_freqPcPiiiii:
	.zero		928


//--------------------- SYMBOLS --------------------------

	.type		.nv.reservedSmem.offset0,@object
	.size		.nv.reservedSmem.offset0,0x4
